//
// Generated by NVIDIA NVVM Compiler
//
// Compiler Build ID: CL-36424714
// Cuda compilation tools, release 13.0, V13.0.88
// Based on NVVM 20.0.0
//

.version 9.0
.target sm_100
.address_size 64

	// .globl	_Z8sgemm_v4ILi128ELi128ELi8ELi8ELi8EEviiiPfS0_S0_ff
// _ZZ8sgemm_v4ILi128ELi128ELi8ELi8ELi8EEviiiPfS0_S0_ffE2As has been demoted
// _ZZ8sgemm_v4ILi128ELi128ELi8ELi8ELi8EEviiiPfS0_S0_ffE2Bs has been demoted

.visible .entry _Z8sgemm_v4ILi128ELi128ELi8ELi8ELi8EEviiiPfS0_S0_ff(
	.param .u32 _Z8sgemm_v4ILi128ELi128ELi8ELi8ELi8EEviiiPfS0_S0_ff_param_0,
	.param .u32 _Z8sgemm_v4ILi128ELi128ELi8ELi8ELi8EEviiiPfS0_S0_ff_param_1,
	.param .u32 _Z8sgemm_v4ILi128ELi128ELi8ELi8ELi8EEviiiPfS0_S0_ff_param_2,
	.param .u64 .ptr .align 1 _Z8sgemm_v4ILi128ELi128ELi8ELi8ELi8EEviiiPfS0_S0_ff_param_3,
	.param .u64 .ptr .align 1 _Z8sgemm_v4ILi128ELi128ELi8ELi8ELi8EEviiiPfS0_S0_ff_param_4,
	.param .u64 .ptr .align 1 _Z8sgemm_v4ILi128ELi128ELi8ELi8ELi8EEviiiPfS0_S0_ff_param_5,
	.param .f32 _Z8sgemm_v4ILi128ELi128ELi8ELi8ELi8EEviiiPfS0_S0_ff_param_6,
	.param .f32 _Z8sgemm_v4ILi128ELi128ELi8ELi8ELi8EEviiiPfS0_S0_ff_param_7
)
{
	.reg .pred 	%p<3>;
	.reg .b32 	%r<67>;
	.reg .b32 	%f<1103>;
	.reg .b64 	%rd<84>;
	// demoted variable
	.shared .align 4 .b8 _ZZ8sgemm_v4ILi128ELi128ELi8ELi8ELi8EEviiiPfS0_S0_ffE2As[4096];
	// demoted variable
	.shared .align 4 .b8 _ZZ8sgemm_v4ILi128ELi128ELi8ELi8ELi8EEviiiPfS0_S0_ffE2Bs[4096];
	ld.param.u32 	%r8, [_Z8sgemm_v4ILi128ELi128ELi8ELi8ELi8EEviiiPfS0_S0_ff_param_2];
	ld.param.u64 	%rd7, [_Z8sgemm_v4ILi128ELi128ELi8ELi8ELi8EEviiiPfS0_S0_ff_param_3];
	ld.param.u64 	%rd8, [_Z8sgemm_v4ILi128ELi128ELi8ELi8ELi8EEviiiPfS0_S0_ff_param_4];
	mov.u32 	%r9, %ctaid.x;
	mov.u32 	%r10, %ctaid.y;
	mov.u32 	%r1, %tid.x;
	shr.u32 	%r2, %r1, 1;
	shl.b32 	%r3, %r10, 7;
	shl.b32 	%r4, %r9, 7;
	setp.lt.s32 	%p1, %r8, 1;
	mov.f32 	%f1039, 0f00000000;
	mov.f32 	%f1040, %f1039;
	mov.f32 	%f1041, %f1039;
	mov.f32 	%f1042, %f1039;
	mov.f32 	%f1043, %f1039;
	mov.f32 	%f1044, %f1039;
	mov.f32 	%f1045, %f1039;
	mov.f32 	%f1046, %f1039;
	mov.f32 	%f1047, %f1039;
	mov.f32 	%f1048, %f1039;
	mov.f32 	%f1049, %f1039;
	mov.f32 	%f1050, %f1039;
	mov.f32 	%f1051, %f1039;
	mov.f32 	%f1052, %f1039;
	mov.f32 	%f1053, %f1039;
	mov.f32 	%f1054, %f1039;
	mov.f32 	%f1055, %f1039;
	mov.f32 	%f1056, %f1039;
	mov.f32 	%f1057, %f1039;
	mov.f32 	%f1058, %f1039;
	mov.f32 	%f1059, %f1039;
	mov.f32 	%f1060, %f1039;
	mov.f32 	%f1061, %f1039;
	mov.f32 	%f1062, %f1039;
	mov.f32 	%f1063, %f1039;
	mov.f32 	%f1064, %f1039;
	mov.f32 	%f1065, %f1039;
	mov.f32 	%f1066, %f1039;
	mov.f32 	%f1067, %f1039;
	mov.f32 	%f1068, %f1039;
	mov.f32 	%f1069, %f1039;
	mov.f32 	%f1070, %f1039;
	mov.f32 	%f1071, %f1039;
	mov.f32 	%f1072, %f1039;
	mov.f32 	%f1073, %f1039;
	mov.f32 	%f1074, %f1039;
	mov.f32 	%f1075, %f1039;
	mov.f32 	%f1076, %f1039;
	mov.f32 	%f1077, %f1039;
	mov.f32 	%f1078, %f1039;
	mov.f32 	%f1079, %f1039;
	mov.f32 	%f1080, %f1039;
	mov.f32 	%f1081, %f1039;
	mov.f32 	%f1082, %f1039;
	mov.f32 	%f1083, %f1039;
	mov.f32 	%f1084, %f1039;
	mov.f32 	%f1085, %f1039;
	mov.f32 	%f1086, %f1039;
	mov.f32 	%f1087, %f1039;
	mov.f32 	%f1088, %f1039;
	mov.f32 	%f1089, %f1039;
	mov.f32 	%f1090, %f1039;
	mov.f32 	%f1091, %f1039;
	mov.f32 	%f1092, %f1039;
	mov.f32 	%f1093, %f1039;
	mov.f32 	%f1094, %f1039;
	mov.f32 	%f1095, %f1039;
	mov.f32 	%f1096, %f1039;
	mov.f32 	%f1097, %f1039;
	mov.f32 	%f1098, %f1039;
	mov.f32 	%f1099, %f1039;
	mov.f32 	%f1100, %f1039;
	mov.f32 	%f1101, %f1039;
	mov.f32 	%f1102, %f1039;
	@%p1 bra 	$L__BB0_3;
	ld.param.u32 	%r64, [_Z8sgemm_v4ILi128ELi128ELi8ELi8ELi8EEviiiPfS0_S0_ff_param_2];
	ld.param.u32 	%r61, [_Z8sgemm_v4ILi128ELi128ELi8ELi8ELi8EEviiiPfS0_S0_ff_param_1];
	mul.lo.s32 	%r12, %r64, %r3;
	shl.b32 	%r13, %r1, 2;
	and.b32  	%r14, %r13, 124;
	shr.u32 	%r15, %r1, 5;
	and.b32  	%r16, %r13, 4;
	mad.lo.s32 	%r17, %r64, %r2, %r16;
	mad.lo.s32 	%r18, %r61, %r15, %r14;
	mul.wide.s32 	%rd10, %r12, 4;
	mul.wide.u32 	%rd11, %r17, 4;
	add.s64 	%rd12, %rd10, %rd11;
	cvta.to.global.u64 	%rd13, %rd7;
	add.s64 	%rd83, %rd13, %rd12;
	mul.wide.s32 	%rd14, %r18, 4;
	mul.wide.u32 	%rd15, %r4, 4;
	add.s64 	%rd16, %rd14, %rd15;
	cvta.to.global.u64 	%rd17, %rd8;
	add.s64 	%rd82, %rd17, %rd16;
	mov.b32 	%r66, 0;
	mov.f32 	%f1039, 0f00000000;
	shl.b32 	%r20, %r1, 11;
$L__BB0_2:
	ld.param.u32 	%r65, [_Z8sgemm_v4ILi128ELi128ELi8ELi8ELi8EEviiiPfS0_S0_ff_param_2];
	ld.param.u32 	%r62, [_Z8sgemm_v4ILi128ELi128ELi8ELi8ELi8EEviiiPfS0_S0_ff_param_1];
	ld.global.v4.f32 	{%f197, %f198, %f199, %f200}, [%rd83];
	shl.b32 	%r21, %r1, 1;
	or.b32  	%r22, %r20, %r21;
	and.b32  	%r23, %r22, 4092;
	mov.u32 	%r24, _ZZ8sgemm_v4ILi128ELi128ELi8ELi8ELi8EEviiiPfS0_S0_ffE2As;
	add.s32 	%r25, %r24, %r23;
	st.shared.f32 	[%r25], %f197;
	st.shared.f32 	[%r25+512], %f198;
	st.shared.f32 	[%r25+1024], %f199;
	st.shared.f32 	[%r25+1536], %f200;
	ld.global.v4.f32 	{%f201, %f202, %f203, %f204}, [%rd82];
	shl.b32 	%r26, %r1, 4;
	mov.u32 	%r27, _ZZ8sgemm_v4ILi128ELi128ELi8ELi8ELi8EEviiiPfS0_S0_ffE2Bs;
	add.s32 	%r28, %r27, %r26;
	st.shared.v4.f32 	[%r28], {%f201, %f202, %f203, %f204};
	bar.sync 	0;
	and.b32  	%r29, %r21, 2016;
	add.s32 	%r30, %r24, %r29;
	ld.shared.v4.f32 	{%f205, %f206, %f207, %f208}, [%r30];
	ld.shared.v4.f32 	{%f209, %f210, %f211, %f212}, [%r30+16];
	shl.b32 	%r31, %r1, 5;
	and.b32  	%r32, %r31, 480;
	add.s32 	%r33, %r27, %r32;
	ld.shared.v4.f32 	{%f213, %f214, %f215, %f216}, [%r33];
	ld.shared.v4.f32 	{%f217, %f218, %f219, %f220}, [%r33+16];
	fma.rn.f32 	%f221, %f205, %f213, %f1086;
	fma.rn.f32 	%f222, %f205, %f214, %f1085;
	fma.rn.f32 	%f223, %f205, %f215, %f1084;
	fma.rn.f32 	%f224, %f205, %f216, %f1083;
	fma.rn.f32 	%f225, %f205, %f217, %f1082;
	fma.rn.f32 	%f226, %f205, %f218, %f1081;
	fma.rn.f32 	%f227, %f205, %f219, %f1080;
	fma.rn.f32 	%f228, %f205, %f220, %f1079;
	fma.rn.f32 	%f229, %f206, %f213, %f1078;
	fma.rn.f32 	%f230, %f206, %f214, %f1077;
	fma.rn.f32 	%f231, %f206, %f215, %f1076;
	fma.rn.f32 	%f232, %f206, %f216, %f1075;
	fma.rn.f32 	%f233, %f206, %f217, %f1074;
	fma.rn.f32 	%f234, %f206, %f218, %f1073;
	fma.rn.f32 	%f235, %f206, %f219, %f1072;
	fma.rn.f32 	%f236, %f206, %f220, %f1071;
	fma.rn.f32 	%f237, %f207, %f213, %f1070;
	fma.rn.f32 	%f238, %f207, %f214, %f1069;
	fma.rn.f32 	%f239, %f207, %f215, %f1068;
	fma.rn.f32 	%f240, %f207, %f216, %f1067;
	fma.rn.f32 	%f241, %f207, %f217, %f1066;
	fma.rn.f32 	%f242, %f207, %f218, %f1065;
	fma.rn.f32 	%f243, %f207, %f219, %f1064;
	fma.rn.f32 	%f244, %f207, %f220, %f1063;
	fma.rn.f32 	%f245, %f208, %f213, %f1062;
	fma.rn.f32 	%f246, %f208, %f214, %f1061;
	fma.rn.f32 	%f247, %f208, %f215, %f1060;
	fma.rn.f32 	%f248, %f208, %f216, %f1059;
	fma.rn.f32 	%f249, %f208, %f217, %f1058;
	fma.rn.f32 	%f250, %f208, %f218, %f1057;
	fma.rn.f32 	%f251, %f208, %f219, %f1056;
	fma.rn.f32 	%f252, %f208, %f220, %f1055;
	fma.rn.f32 	%f253, %f209, %f213, %f1054;
	fma.rn.f32 	%f254, %f209, %f214, %f1053;
	fma.rn.f32 	%f255, %f209, %f215, %f1052;
	fma.rn.f32 	%f256, %f209, %f216, %f1051;
	fma.rn.f32 	%f257, %f209, %f217, %f1050;
	fma.rn.f32 	%f258, %f209, %f218, %f1049;
	fma.rn.f32 	%f259, %f209, %f219, %f1048;
	fma.rn.f32 	%f260, %f209, %f220, %f1047;
	fma.rn.f32 	%f261, %f210, %f213, %f1046;
	fma.rn.f32 	%f262, %f210, %f214, %f1045;
	fma.rn.f32 	%f263, %f210, %f215, %f1044;
	fma.rn.f32 	%f264, %f210, %f216, %f1043;
	fma.rn.f32 	%f265, %f210, %f217, %f1042;
	fma.rn.f32 	%f266, %f210, %f218, %f1041;
	fma.rn.f32 	%f267, %f210, %f219, %f1040;
	fma.rn.f32 	%f268, %f210, %f220, %f1039;
	fma.rn.f32 	%f269, %f211, %f213, %f1087;
	fma.rn.f32 	%f270, %f211, %f214, %f1088;
	fma.rn.f32 	%f271, %f211, %f215, %f1089;
	fma.rn.f32 	%f272, %f211, %f216, %f1090;
	fma.rn.f32 	%f273, %f211, %f217, %f1091;
	fma.rn.f32 	%f274, %f211, %f218, %f1092;
	fma.rn.f32 	%f275, %f211, %f219, %f1093;
	fma.rn.f32 	%f276, %f211, %f220, %f1094;
	fma.rn.f32 	%f277, %f212, %f213, %f1095;
	fma.rn.f32 	%f278, %f212, %f214, %f1096;
	fma.rn.f32 	%f279, %f212, %f215, %f1097;
	fma.rn.f32 	%f280, %f212, %f216, %f1098;
	fma.rn.f32 	%f281, %f212, %f217, %f1099;
	fma.rn.f32 	%f282, %f212, %f218, %f1100;
	fma.rn.f32 	%f283, %f212, %f219, %f1101;
	fma.rn.f32 	%f284, %f212, %f220, %f1102;
	ld.shared.v4.f32 	{%f285, %f286, %f287, %f288}, [%r30+512];
	ld.shared.v4.f32 	{%f289, %f290, %f291, %f292}, [%r30+528];
	ld.shared.v4.f32 	{%f293, %f294, %f295, %f296}, [%r33+512];
	ld.shared.v4.f32 	{%f297, %f298, %f299, %f300}, [%r33+528];
	fma.rn.f32 	%f301, %f285, %f293, %f221;
	fma.rn.f32 	%f302, %f285, %f294, %f222;
	fma.rn.f32 	%f303, %f285, %f295, %f223;
	fma.rn.f32 	%f304, %f285, %f296, %f224;
	fma.rn.f32 	%f305, %f285, %f297, %f225;
	fma.rn.f32 	%f306, %f285, %f298, %f226;
	fma.rn.f32 	%f307, %f285, %f299, %f227;
	fma.rn.f32 	%f308, %f285, %f300, %f228;
	fma.rn.f32 	%f309, %f286, %f293, %f229;
	fma.rn.f32 	%f310, %f286, %f294, %f230;
	fma.rn.f32 	%f311, %f286, %f295, %f231;
	fma.rn.f32 	%f312, %f286, %f296, %f232;
	fma.rn.f32 	%f313, %f286, %f297, %f233;
	fma.rn.f32 	%f314, %f286, %f298, %f234;
	fma.rn.f32 	%f315, %f286, %f299, %f235;
	fma.rn.f32 	%f316, %f286, %f300, %f236;
	fma.rn.f32 	%f317, %f287, %f293, %f237;
	fma.rn.f32 	%f318, %f287, %f294, %f238;
	fma.rn.f32 	%f319, %f287, %f295, %f239;
	fma.rn.f32 	%f320, %f287, %f296, %f240;
	fma.rn.f32 	%f321, %f287, %f297, %f241;
	fma.rn.f32 	%f322, %f287, %f298, %f242;
	fma.rn.f32 	%f323, %f287, %f299, %f243;
	fma.rn.f32 	%f324, %f287, %f300, %f244;
	fma.rn.f32 	%f325, %f288, %f293, %f245;
	fma.rn.f32 	%f326, %f288, %f294, %f246;
	fma.rn.f32 	%f327, %f288, %f295, %f247;
	fma.rn.f32 	%f328, %f288, %f296, %f248;
	fma.rn.f32 	%f329, %f288, %f297, %f249;
	fma.rn.f32 	%f330, %f288, %f298, %f250;
	fma.rn.f32 	%f331, %f288, %f299, %f251;
	fma.rn.f32 	%f332, %f288, %f300, %f252;
	fma.rn.f32 	%f333, %f289, %f293, %f253;
	fma.rn.f32 	%f334, %f289, %f294, %f254;
	fma.rn.f32 	%f335, %f289, %f295, %f255;
	fma.rn.f32 	%f336, %f289, %f296, %f256;
	fma.rn.f32 	%f337, %f289, %f297, %f257;
	fma.rn.f32 	%f338, %f289, %f298, %f258;
	fma.rn.f32 	%f339, %f289, %f299, %f259;
	fma.rn.f32 	%f340, %f289, %f300, %f260;
	fma.rn.f32 	%f341, %f290, %f293, %f261;
	fma.rn.f32 	%f342, %f290, %f294, %f262;
	fma.rn.f32 	%f343, %f290, %f295, %f263;
	fma.rn.f32 	%f344, %f290, %f296, %f264;
	fma.rn.f32 	%f345, %f290, %f297, %f265;
	fma.rn.f32 	%f346, %f290, %f298, %f266;
	fma.rn.f32 	%f347, %f290, %f299, %f267;
	fma.rn.f32 	%f348, %f290, %f300, %f268;
	fma.rn.f32 	%f349, %f291, %f293, %f269;
	fma.rn.f32 	%f350, %f291, %f294, %f270;
	fma.rn.f32 	%f351, %f291, %f295, %f271;
	fma.rn.f32 	%f352, %f291, %f296, %f272;
	fma.rn.f32 	%f353, %f291, %f297, %f273;
	fma.rn.f32 	%f354, %f291, %f298, %f274;
	fma.rn.f32 	%f355, %f291, %f299, %f275;
	fma.rn.f32 	%f356, %f291, %f300, %f276;
	fma.rn.f32 	%f357, %f292, %f293, %f277;
	fma.rn.f32 	%f358, %f292, %f294, %f278;
	fma.rn.f32 	%f359, %f292, %f295, %f279;
	fma.rn.f32 	%f360, %f292, %f296, %f280;
	fma.rn.f32 	%f361, %f292, %f297, %f281;
	fma.rn.f32 	%f362, %f292, %f298, %f282;
	fma.rn.f32 	%f363, %f292, %f299, %f283;
	fma.rn.f32 	%f364, %f292, %f300, %f284;
	ld.shared.v4.f32 	{%f365, %f366, %f367, %f368}, [%r30+1024];
	ld.shared.v4.f32 	{%f369, %f370, %f371, %f372}, [%r30+1040];
	ld.shared.v4.f32 	{%f373, %f374, %f375, %f376}, [%r33+1024];
	ld.shared.v4.f32 	{%f377, %f378, %f379, %f380}, [%r33+1040];
	fma.rn.f32 	%f381, %f365, %f373, %f301;
	fma.rn.f32 	%f382, %f365, %f374, %f302;
	fma.rn.f32 	%f383, %f365, %f375, %f303;
	fma.rn.f32 	%f384, %f365, %f376, %f304;
	fma.rn.f32 	%f385, %f365, %f377, %f305;
	fma.rn.f32 	%f386, %f365, %f378, %f306;
	fma.rn.f32 	%f387, %f365, %f379, %f307;
	fma.rn.f32 	%f388, %f365, %f380, %f308;
	fma.rn.f32 	%f389, %f366, %f373, %f309;
	fma.rn.f32 	%f390, %f366, %f374, %f310;
	fma.rn.f32 	%f391, %f366, %f375, %f311;
	fma.rn.f32 	%f392, %f366, %f376, %f312;
	fma.rn.f32 	%f393, %f366, %f377, %f313;
	fma.rn.f32 	%f394, %f366, %f378, %f314;
	fma.rn.f32 	%f395, %f366, %f379, %f315;
	fma.rn.f32 	%f396, %f366, %f380, %f316;
	fma.rn.f32 	%f397, %f367, %f373, %f317;
	fma.rn.f32 	%f398, %f367, %f374, %f318;
	fma.rn.f32 	%f399, %f367, %f375, %f319;
	fma.rn.f32 	%f400, %f367, %f376, %f320;
	fma.rn.f32 	%f401, %f367, %f377, %f321;
	fma.rn.f32 	%f402, %f367, %f378, %f322;
	fma.rn.f32 	%f403, %f367, %f379, %f323;
	fma.rn.f32 	%f404, %f367, %f380, %f324;
	fma.rn.f32 	%f405, %f368, %f373, %f325;
	fma.rn.f32 	%f406, %f368, %f374, %f326;
	fma.rn.f32 	%f407, %f368, %f375, %f327;
	fma.rn.f32 	%f408, %f368, %f376, %f328;
	fma.rn.f32 	%f409, %f368, %f377, %f329;
	fma.rn.f32 	%f410, %f368, %f378, %f330;
	fma.rn.f32 	%f411, %f368, %f379, %f331;
	fma.rn.f32 	%f412, %f368, %f380, %f332;
	fma.rn.f32 	%f413, %f369, %f373, %f333;
	fma.rn.f32 	%f414, %f369, %f374, %f334;
	fma.rn.f32 	%f415, %f369, %f375, %f335;
	fma.rn.f32 	%f416, %f369, %f376, %f336;
	fma.rn.f32 	%f417, %f369, %f377, %f337;
	fma.rn.f32 	%f418, %f369, %f378, %f338;
	fma.rn.f32 	%f419, %f369, %f379, %f339;
	fma.rn.f32 	%f420, %f369, %f380, %f340;
	fma.rn.f32 	%f421, %f370, %f373, %f341;
	fma.rn.f32 	%f422, %f370, %f374, %f342;
	fma.rn.f32 	%f423, %f370, %f375, %f343;
	fma.rn.f32 	%f424, %f370, %f376, %f344;
	fma.rn.f32 	%f425, %f370, %f377, %f345;
	fma.rn.f32 	%f426, %f370, %f378, %f346;
	fma.rn.f32 	%f427, %f370, %f379, %f347;
	fma.rn.f32 	%f428, %f370, %f380, %f348;
	fma.rn.f32 	%f429, %f371, %f373, %f349;
	fma.rn.f32 	%f430, %f371, %f374, %f350;
	fma.rn.f32 	%f431, %f371, %f375, %f351;
	fma.rn.f32 	%f432, %f371, %f376, %f352;
	fma.rn.f32 	%f433, %f371, %f377, %f353;
	fma.rn.f32 	%f434, %f371, %f378, %f354;
	fma.rn.f32 	%f435, %f371, %f379, %f355;
	fma.rn.f32 	%f436, %f371, %f380, %f356;
	fma.rn.f32 	%f437, %f372, %f373, %f357;
	fma.rn.f32 	%f438, %f372, %f374, %f358;
	fma.rn.f32 	%f439, %f372, %f375, %f359;
	fma.rn.f32 	%f440, %f372, %f376, %f360;
	fma.rn.f32 	%f441, %f372, %f377, %f361;
	fma.rn.f32 	%f442, %f372, %f378, %f362;
	fma.rn.f32 	%f443, %f372, %f379, %f363;
	fma.rn.f32 	%f444, %f372, %f380, %f364;
	ld.shared.v4.f32 	{%f445, %f446, %f447, %f448}, [%r30+1536];
	ld.shared.v4.f32 	{%f449, %f450, %f451, %f452}, [%r30+1552];
	ld.shared.v4.f32 	{%f453, %f454, %f455, %f456}, [%r33+1536];
	ld.shared.v4.f32 	{%f457, %f458, %f459, %f460}, [%r33+1552];
	fma.rn.f32 	%f461, %f445, %f453, %f381;
	fma.rn.f32 	%f462, %f445, %f454, %f382;
	fma.rn.f32 	%f463, %f445, %f455, %f383;
	fma.rn.f32 	%f464, %f445, %f456, %f384;
	fma.rn.f32 	%f465, %f445, %f457, %f385;
	fma.rn.f32 	%f466, %f445, %f458, %f386;
	fma.rn.f32 	%f467, %f445, %f459, %f387;
	fma.rn.f32 	%f468, %f445, %f460, %f388;
	fma.rn.f32 	%f469, %f446, %f453, %f389;
	fma.rn.f32 	%f470, %f446, %f454, %f390;
	fma.rn.f32 	%f471, %f446, %f455, %f391;
	fma.rn.f32 	%f472, %f446, %f456, %f392;
	fma.rn.f32 	%f473, %f446, %f457, %f393;
	fma.rn.f32 	%f474, %f446, %f458, %f394;
	fma.rn.f32 	%f475, %f446, %f459, %f395;
	fma.rn.f32 	%f476, %f446, %f460, %f396;
	fma.rn.f32 	%f477, %f447, %f453, %f397;
	fma.rn.f32 	%f478, %f447, %f454, %f398;
	fma.rn.f32 	%f479, %f447, %f455, %f399;
	fma.rn.f32 	%f480, %f447, %f456, %f400;
	fma.rn.f32 	%f481, %f447, %f457, %f401;
	fma.rn.f32 	%f482, %f447, %f458, %f402;
	fma.rn.f32 	%f483, %f447, %f459, %f403;
	fma.rn.f32 	%f484, %f447, %f460, %f404;
	fma.rn.f32 	%f485, %f448, %f453, %f405;
	fma.rn.f32 	%f486, %f448, %f454, %f406;
	fma.rn.f32 	%f487, %f448, %f455, %f407;
	fma.rn.f32 	%f488, %f448, %f456, %f408;
	fma.rn.f32 	%f489, %f448, %f457, %f409;
	fma.rn.f32 	%f490, %f448, %f458, %f410;
	fma.rn.f32 	%f491, %f448, %f459, %f411;
	fma.rn.f32 	%f492, %f448, %f460, %f412;
	fma.rn.f32 	%f493, %f449, %f453, %f413;
	fma.rn.f32 	%f494, %f449, %f454, %f414;
	fma.rn.f32 	%f495, %f449, %f455, %f415;
	fma.rn.f32 	%f496, %f449, %f456, %f416;
	fma.rn.f32 	%f497, %f449, %f457, %f417;
	fma.rn.f32 	%f498, %f449, %f458, %f418;
	fma.rn.f32 	%f499, %f449, %f459, %f419;
	fma.rn.f32 	%f500, %f449, %f460, %f420;
	fma.rn.f32 	%f501, %f450, %f453, %f421;
	fma.rn.f32 	%f502, %f450, %f454, %f422;
	fma.rn.f32 	%f503, %f450, %f455, %f423;
	fma.rn.f32 	%f504, %f450, %f456, %f424;
	fma.rn.f32 	%f505, %f450, %f457, %f425;
	fma.rn.f32 	%f506, %f450, %f458, %f426;
	fma.rn.f32 	%f507, %f450, %f459, %f427;
	fma.rn.f32 	%f508, %f450, %f460, %f428;
	fma.rn.f32 	%f509, %f451, %f453, %f429;
	fma.rn.f32 	%f510, %f451, %f454, %f430;
	fma.rn.f32 	%f511, %f451, %f455, %f431;
	fma.rn.f32 	%f512, %f451, %f456, %f432;
	fma.rn.f32 	%f513, %f451, %f457, %f433;
	fma.rn.f32 	%f514, %f451, %f458, %f434;
	fma.rn.f32 	%f515, %f451, %f459, %f435;
	fma.rn.f32 	%f516, %f451, %f460, %f436;
	fma.rn.f32 	%f517, %f452, %f453, %f437;
	fma.rn.f32 	%f518, %f452, %f454, %f438;
	fma.rn.f32 	%f519, %f452, %f455, %f439;
	fma.rn.f32 	%f520, %f452, %f456, %f440;
	fma.rn.f32 	%f521, %f452, %f457, %f441;
	fma.rn.f32 	%f522, %f452, %f458, %f442;
	fma.rn.f32 	%f523, %f452, %f459, %f443;
	fma.rn.f32 	%f524, %f452, %f460, %f444;
	ld.shared.v4.f32 	{%f525, %f526, %f527, %f528}, [%r30+2048];
	ld.shared.v4.f32 	{%f529, %f530, %f531, %f532}, [%r30+2064];
	ld.shared.v4.f32 	{%f533, %f534, %f535, %f536}, [%r33+2048];
	ld.shared.v4.f32 	{%f537, %f538, %f539, %f540}, [%r33+2064];
	fma.rn.f32 	%f541, %f525, %f533, %f461;
	fma.rn.f32 	%f542, %f525, %f534, %f462;
	fma.rn.f32 	%f543, %f525, %f535, %f463;
	fma.rn.f32 	%f544, %f525, %f536, %f464;
	fma.rn.f32 	%f545, %f525, %f537, %f465;
	fma.rn.f32 	%f546, %f525, %f538, %f466;
	fma.rn.f32 	%f547, %f525, %f539, %f467;
	fma.rn.f32 	%f548, %f525, %f540, %f468;
	fma.rn.f32 	%f549, %f526, %f533, %f469;
	fma.rn.f32 	%f550, %f526, %f534, %f470;
	fma.rn.f32 	%f551, %f526, %f535, %f471;
	fma.rn.f32 	%f552, %f526, %f536, %f472;
	fma.rn.f32 	%f553, %f526, %f537, %f473;
	fma.rn.f32 	%f554, %f526, %f538, %f474;
	fma.rn.f32 	%f555, %f526, %f539, %f475;
	fma.rn.f32 	%f556, %f526, %f540, %f476;
	fma.rn.f32 	%f557, %f527, %f533, %f477;
	fma.rn.f32 	%f558, %f527, %f534, %f478;
	fma.rn.f32 	%f559, %f527, %f535, %f479;
	fma.rn.f32 	%f560, %f527, %f536, %f480;
	fma.rn.f32 	%f561, %f527, %f537, %f481;
	fma.rn.f32 	%f562, %f527, %f538, %f482;
	fma.rn.f32 	%f563, %f527, %f539, %f483;
	fma.rn.f32 	%f564, %f527, %f540, %f484;
	fma.rn.f32 	%f565, %f528, %f533, %f485;
	fma.rn.f32 	%f566, %f528, %f534, %f486;
	fma.rn.f32 	%f567, %f528, %f535, %f487;
	fma.rn.f32 	%f568, %f528, %f536, %f488;
	fma.rn.f32 	%f569, %f528, %f537, %f489;
	fma.rn.f32 	%f570, %f528, %f538, %f490;
	fma.rn.f32 	%f571, %f528, %f539, %f491;
	fma.rn.f32 	%f572, %f528, %f540, %f492;
	fma.rn.f32 	%f573, %f529, %f533, %f493;
	fma.rn.f32 	%f574, %f529, %f534, %f494;
	fma.rn.f32 	%f575, %f529, %f535, %f495;
	fma.rn.f32 	%f576, %f529, %f536, %f496;
	fma.rn.f32 	%f577, %f529, %f537, %f497;
	fma.rn.f32 	%f578, %f529, %f538, %f498;
	fma.rn.f32 	%f579, %f529, %f539, %f499;
	fma.rn.f32 	%f580, %f529, %f540, %f500;
	fma.rn.f32 	%f581, %f530, %f533, %f501;
	fma.rn.f32 	%f582, %f530, %f534, %f502;
	fma.rn.f32 	%f583, %f530, %f535, %f503;
	fma.rn.f32 	%f584, %f530, %f536, %f504;
	fma.rn.f32 	%f585, %f530, %f537, %f505;
	fma.rn.f32 	%f586, %f530, %f538, %f506;
	fma.rn.f32 	%f587, %f530, %f539, %f507;
	fma.rn.f32 	%f588, %f530, %f540, %f508;
	fma.rn.f32 	%f589, %f531, %f533, %f509;
	fma.rn.f32 	%f590, %f531, %f534, %f510;
	fma.rn.f32 	%f591, %f531, %f535, %f511;
	fma.rn.f32 	%f592, %f531, %f536, %f512;
	fma.rn.f32 	%f593, %f531, %f537, %f513;
	fma.rn.f32 	%f594, %f531, %f538, %f514;
	fma.rn.f32 	%f595, %f531, %f539, %f515;
	fma.rn.f32 	%f596, %f531, %f540, %f516;
	fma.rn.f32 	%f597, %f532, %f533, %f517;
	fma.rn.f32 	%f598, %f532, %f534, %f518;
	fma.rn.f32 	%f599, %f532, %f535, %f519;
	fma.rn.f32 	%f600, %f532, %f536, %f520;
	fma.rn.f32 	%f601, %f532, %f537, %f521;
	fma.rn.f32 	%f602, %f532, %f538, %f522;
	fma.rn.f32 	%f603, %f532, %f539, %f523;
	fma.rn.f32 	%f604, %f532, %f540, %f524;
	ld.shared.v4.f32 	{%f605, %f606, %f607, %f608}, [%r30+2560];
	ld.shared.v4.f32 	{%f609, %f610, %f611, %f612}, [%r30+2576];
	ld.shared.v4.f32 	{%f613, %f614, %f615, %f616}, [%r33+2560];
	ld.shared.v4.f32 	{%f617, %f618, %f619, %f620}, [%r33+2576];
	fma.rn.f32 	%f621, %f605, %f613, %f541;
	fma.rn.f32 	%f622, %f605, %f614, %f542;
	fma.rn.f32 	%f623, %f605, %f615, %f543;
	fma.rn.f32 	%f624, %f605, %f616, %f544;
	fma.rn.f32 	%f625, %f605, %f617, %f545;
	fma.rn.f32 	%f626, %f605, %f618, %f546;
	fma.rn.f32 	%f627, %f605, %f619, %f547;
	fma.rn.f32 	%f628, %f605, %f620, %f548;
	fma.rn.f32 	%f629, %f606, %f613, %f549;
	fma.rn.f32 	%f630, %f606, %f614, %f550;
	fma.rn.f32 	%f631, %f606, %f615, %f551;
	fma.rn.f32 	%f632, %f606, %f616, %f552;
	fma.rn.f32 	%f633, %f606, %f617, %f553;
	fma.rn.f32 	%f634, %f606, %f618, %f554;
	fma.rn.f32 	%f635, %f606, %f619, %f555;
	fma.rn.f32 	%f636, %f606, %f620, %f556;
	fma.rn.f32 	%f637, %f607, %f613, %f557;
	fma.rn.f32 	%f638, %f607, %f614, %f558;
	fma.rn.f32 	%f639, %f607, %f615, %f559;
	fma.rn.f32 	%f640, %f607, %f616, %f560;
	fma.rn.f32 	%f641, %f607, %f617, %f561;
	fma.rn.f32 	%f642, %f607, %f618, %f562;
	fma.rn.f32 	%f643, %f607, %f619, %f563;
	fma.rn.f32 	%f644, %f607, %f620, %f564;
	fma.rn.f32 	%f645, %f608, %f613, %f565;
	fma.rn.f32 	%f646, %f608, %f614, %f566;
	fma.rn.f32 	%f647, %f608, %f615, %f567;
	fma.rn.f32 	%f648, %f608, %f616, %f568;
	fma.rn.f32 	%f649, %f608, %f617, %f569;
	fma.rn.f32 	%f650, %f608, %f618, %f570;
	fma.rn.f32 	%f651, %f608, %f619, %f571;
	fma.rn.f32 	%f652, %f608, %f620, %f572;
	fma.rn.f32 	%f653, %f609, %f613, %f573;
	fma.rn.f32 	%f654, %f609, %f614, %f574;
	fma.rn.f32 	%f655, %f609, %f615, %f575;
	fma.rn.f32 	%f656, %f609, %f616, %f576;
	fma.rn.f32 	%f657, %f609, %f617, %f577;
	fma.rn.f32 	%f658, %f609, %f618, %f578;
	fma.rn.f32 	%f659, %f609, %f619, %f579;
	fma.rn.f32 	%f660, %f609, %f620, %f580;
	fma.rn.f32 	%f661, %f610, %f613, %f581;
	fma.rn.f32 	%f662, %f610, %f614, %f582;
	fma.rn.f32 	%f663, %f610, %f615, %f583;
	fma.rn.f32 	%f664, %f610, %f616, %f584;
	fma.rn.f32 	%f665, %f610, %f617, %f585;
	fma.rn.f32 	%f666, %f610, %f618, %f586;
	fma.rn.f32 	%f667, %f610, %f619, %f587;
	fma.rn.f32 	%f668, %f610, %f620, %f588;
	fma.rn.f32 	%f669, %f611, %f613, %f589;
	fma.rn.f32 	%f670, %f611, %f614, %f590;
	fma.rn.f32 	%f671, %f611, %f615, %f591;
	fma.rn.f32 	%f672, %f611, %f616, %f592;
	fma.rn.f32 	%f673, %f611, %f617, %f593;
	fma.rn.f32 	%f674, %f611, %f618, %f594;
	fma.rn.f32 	%f675, %f611, %f619, %f595;
	fma.rn.f32 	%f676, %f611, %f620, %f596;
	fma.rn.f32 	%f677, %f612, %f613, %f597;
	fma.rn.f32 	%f678, %f612, %f614, %f598;
	fma.rn.f32 	%f679, %f612, %f615, %f599;
	fma.rn.f32 	%f680, %f612, %f616, %f600;
	fma.rn.f32 	%f681, %f612, %f617, %f601;
	fma.rn.f32 	%f682, %f612, %f618, %f602;
	fma.rn.f32 	%f683, %f612, %f619, %f603;
	fma.rn.f32 	%f684, %f612, %f620, %f604;
	ld.shared.v4.f32 	{%f685, %f686, %f687, %f688}, [%r30+3072];
	ld.shared.v4.f32 	{%f689, %f690, %f691, %f692}, [%r30+3088];
	ld.shared.v4.f32 	{%f693, %f694, %f695, %f696}, [%r33+3072];
	ld.shared.v4.f32 	{%f697, %f698, %f699, %f700}, [%r33+3088];
	fma.rn.f32 	%f701, %f685, %f693, %f621;
	fma.rn.f32 	%f702, %f685, %f694, %f622;
	fma.rn.f32 	%f703, %f685, %f695, %f623;
	fma.rn.f32 	%f704, %f685, %f696, %f624;
	fma.rn.f32 	%f705, %f685, %f697, %f625;
	fma.rn.f32 	%f706, %f685, %f698, %f626;
	fma.rn.f32 	%f707, %f685, %f699, %f627;
	fma.rn.f32 	%f708, %f685, %f700, %f628;
	fma.rn.f32 	%f709, %f686, %f693, %f629;
	fma.rn.f32 	%f710, %f686, %f694, %f630;
	fma.rn.f32 	%f711, %f686, %f695, %f631;
	fma.rn.f32 	%f712, %f686, %f696, %f632;
	fma.rn.f32 	%f713, %f686, %f697, %f633;
	fma.rn.f32 	%f714, %f686, %f698, %f634;
	fma.rn.f32 	%f715, %f686, %f699, %f635;
	fma.rn.f32 	%f716, %f686, %f700, %f636;
	fma.rn.f32 	%f717, %f687, %f693, %f637;
	fma.rn.f32 	%f718, %f687, %f694, %f638;
	fma.rn.f32 	%f719, %f687, %f695, %f639;
	fma.rn.f32 	%f720, %f687, %f696, %f640;
	fma.rn.f32 	%f721, %f687, %f697, %f641;
	fma.rn.f32 	%f722, %f687, %f698, %f642;
	fma.rn.f32 	%f723, %f687, %f699, %f643;
	fma.rn.f32 	%f724, %f687, %f700, %f644;
	fma.rn.f32 	%f725, %f688, %f693, %f645;
	fma.rn.f32 	%f726, %f688, %f694, %f646;
	fma.rn.f32 	%f727, %f688, %f695, %f647;
	fma.rn.f32 	%f728, %f688, %f696, %f648;
	fma.rn.f32 	%f729, %f688, %f697, %f649;
	fma.rn.f32 	%f730, %f688, %f698, %f650;
	fma.rn.f32 	%f731, %f688, %f699, %f651;
	fma.rn.f32 	%f732, %f688, %f700, %f652;
	fma.rn.f32 	%f733, %f689, %f693, %f653;
	fma.rn.f32 	%f734, %f689, %f694, %f654;
	fma.rn.f32 	%f735, %f689, %f695, %f655;
	fma.rn.f32 	%f736, %f689, %f696, %f656;
	fma.rn.f32 	%f737, %f689, %f697, %f657;
	fma.rn.f32 	%f738, %f689, %f698, %f658;
	fma.rn.f32 	%f739, %f689, %f699, %f659;
	fma.rn.f32 	%f740, %f689, %f700, %f660;
	fma.rn.f32 	%f741, %f690, %f693, %f661;
	fma.rn.f32 	%f742, %f690, %f694, %f662;
	fma.rn.f32 	%f743, %f690, %f695, %f663;
	fma.rn.f32 	%f744, %f690, %f696, %f664;
	fma.rn.f32 	%f745, %f690, %f697, %f665;
	fma.rn.f32 	%f746, %f690, %f698, %f666;
	fma.rn.f32 	%f747, %f690, %f699, %f667;
	fma.rn.f32 	%f748, %f690, %f700, %f668;
	fma.rn.f32 	%f749, %f691, %f693, %f669;
	fma.rn.f32 	%f750, %f691, %f694, %f670;
	fma.rn.f32 	%f751, %f691, %f695, %f671;
	fma.rn.f32 	%f752, %f691, %f696, %f672;
	fma.rn.f32 	%f753, %f691, %f697, %f673;
	fma.rn.f32 	%f754, %f691, %f698, %f674;
	fma.rn.f32 	%f755, %f691, %f699, %f675;
	fma.rn.f32 	%f756, %f691, %f700, %f676;
	fma.rn.f32 	%f757, %f692, %f693, %f677;
	fma.rn.f32 	%f758, %f692, %f694, %f678;
	fma.rn.f32 	%f759, %f692, %f695, %f679;
	fma.rn.f32 	%f760, %f692, %f696, %f680;
	fma.rn.f32 	%f761, %f692, %f697, %f681;
	fma.rn.f32 	%f762, %f692, %f698, %f682;
	fma.rn.f32 	%f763, %f692, %f699, %f683;
	fma.rn.f32 	%f764, %f692, %f700, %f684;
	ld.shared.v4.f32 	{%f765, %f766, %f767, %f768}, [%r30+3584];
	ld.shared.v4.f32 	{%f769, %f770, %f771, %f772}, [%r30+3600];
	ld.shared.v4.f32 	{%f773, %f774, %f775, %f776}, [%r33+3584];
	ld.shared.v4.f32 	{%f777, %f778, %f779, %f780}, [%r33+3600];
	fma.rn.f32 	%f1086, %f765, %f773, %f701;
	fma.rn.f32 	%f1085, %f765, %f774, %f702;
	fma.rn.f32 	%f1084, %f765, %f775, %f703;
	fma.rn.f32 	%f1083, %f765, %f776, %f704;
	fma.rn.f32 	%f1082, %f765, %f777, %f705;
	fma.rn.f32 	%f1081, %f765, %f778, %f706;
	fma.rn.f32 	%f1080, %f765, %f779, %f707;
	fma.rn.f32 	%f1079, %f765, %f780, %f708;
	fma.rn.f32 	%f1078, %f766, %f773, %f709;
	fma.rn.f32 	%f1077, %f766, %f774, %f710;
	fma.rn.f32 	%f1076, %f766, %f775, %f711;
	fma.rn.f32 	%f1075, %f766, %f776, %f712;
	fma.rn.f32 	%f1074, %f766, %f777, %f713;
	fma.rn.f32 	%f1073, %f766, %f778, %f714;
	fma.rn.f32 	%f1072, %f766, %f779, %f715;
	fma.rn.f32 	%f1071, %f766, %f780, %f716;
	fma.rn.f32 	%f1070, %f767, %f773, %f717;
	fma.rn.f32 	%f1069, %f767, %f774, %f718;
	fma.rn.f32 	%f1068, %f767, %f775, %f719;
	fma.rn.f32 	%f1067, %f767, %f776, %f720;
	fma.rn.f32 	%f1066, %f767, %f777, %f721;
	fma.rn.f32 	%f1065, %f767, %f778, %f722;
	fma.rn.f32 	%f1064, %f767, %f779, %f723;
	fma.rn.f32 	%f1063, %f767, %f780, %f724;
	fma.rn.f32 	%f1062, %f768, %f773, %f725;
	fma.rn.f32 	%f1061, %f768, %f774, %f726;
	fma.rn.f32 	%f1060, %f768, %f775, %f727;
	fma.rn.f32 	%f1059, %f768, %f776, %f728;
	fma.rn.f32 	%f1058, %f768, %f777, %f729;
	fma.rn.f32 	%f1057, %f768, %f778, %f730;
	fma.rn.f32 	%f1056, %f768, %f779, %f731;
	fma.rn.f32 	%f1055, %f768, %f780, %f732;
	fma.rn.f32 	%f1054, %f769, %f773, %f733;
	fma.rn.f32 	%f1053, %f769, %f774, %f734;
	fma.rn.f32 	%f1052, %f769, %f775, %f735;
	fma.rn.f32 	%f1051, %f769, %f776, %f736;
	fma.rn.f32 	%f1050, %f769, %f777, %f737;
	fma.rn.f32 	%f1049, %f769, %f778, %f738;
	fma.rn.f32 	%f1048, %f769, %f779, %f739;
	fma.rn.f32 	%f1047, %f769, %f780, %f740;
	fma.rn.f32 	%f1046, %f770, %f773, %f741;
	fma.rn.f32 	%f1045, %f770, %f774, %f742;
	fma.rn.f32 	%f1044, %f770, %f775, %f743;
	fma.rn.f32 	%f1043, %f770, %f776, %f744;
	fma.rn.f32 	%f1042, %f770, %f777, %f745;
	fma.rn.f32 	%f1041, %f770, %f778, %f746;
	fma.rn.f32 	%f1040, %f770, %f779, %f747;
	fma.rn.f32 	%f1039, %f770, %f780, %f748;
	fma.rn.f32 	%f1087, %f771, %f773, %f749;
	fma.rn.f32 	%f1088, %f771, %f774, %f750;
	fma.rn.f32 	%f1089, %f771, %f775, %f751;
	fma.rn.f32 	%f1090, %f771, %f776, %f752;
	fma.rn.f32 	%f1091, %f771, %f777, %f753;
	fma.rn.f32 	%f1092, %f771, %f778, %f754;
	fma.rn.f32 	%f1093, %f771, %f779, %f755;
	fma.rn.f32 	%f1094, %f771, %f780, %f756;
	fma.rn.f32 	%f1095, %f772, %f773, %f757;
	fma.rn.f32 	%f1096, %f772, %f774, %f758;
	fma.rn.f32 	%f1097, %f772, %f775, %f759;
	fma.rn.f32 	%f1098, %f772, %f776, %f760;
	fma.rn.f32 	%f1099, %f772, %f777, %f761;
	fma.rn.f32 	%f1100, %f772, %f778, %f762;
	fma.rn.f32 	%f1101, %f772, %f779, %f763;
	fma.rn.f32 	%f1102, %f772, %f780, %f764;
	bar.sync 	0;
	add.s32 	%r66, %r66, 8;
	add.s64 	%rd83, %rd83, 32;
	shl.b32 	%r34, %r62, 3;
	mul.wide.s32 	%rd18, %r34, 4;
	add.s64 	%rd82, %rd82, %rd18;
	setp.lt.s32 	%p2, %r66, %r65;
	@%p2 bra 	$L__BB0_2;
$L__BB0_3:
	ld.param.f32 	%f974, [_Z8sgemm_v4ILi128ELi128ELi8ELi8ELi8EEviiiPfS0_S0_ff_param_7];
	ld.param.f32 	%f973, [_Z8sgemm_v4ILi128ELi128ELi8ELi8ELi8EEviiiPfS0_S0_ff_param_6];
	ld.param.u64 	%rd81, [_Z8sgemm_v4ILi128ELi128ELi8ELi8ELi8EEviiiPfS0_S0_ff_param_5];
	ld.param.u32 	%r63, [_Z8sgemm_v4ILi128ELi128ELi8ELi8ELi8EEviiiPfS0_S0_ff_param_1];
	mov.u32 	%r35, %ctaid.y;
	mul.lo.s32 	%r36, %r35, %r63;
	shl.b32 	%r37, %r36, 7;
	mov.u32 	%r38, %ctaid.x;
	shl.b32 	%r39, %r38, 7;
	add.s32 	%r40, %r37, %r39;
	cvt.s64.s32 	%rd19, %r40;
	cvta.to.global.u64 	%rd20, %rd81;
	mov.u32 	%r41, %tid.x;
	shr.u32 	%r42, %r41, 1;
	and.b32  	%r43, %r42, 504;
	shl.b32 	%r44, %r41, 3;
	and.b32  	%r45, %r44, 120;
	mad.lo.s32 	%r46, %r43, %r63, %r45;
	cvt.s64.s32 	%rd21, %r46;
	add.s64 	%rd22, %rd21, %rd19;
	shl.b64 	%rd23, %rd22, 2;
	add.s64 	%rd24, %rd20, %rd23;
	ld.global.v4.f32 	{%f781, %f782, %f783, %f784}, [%rd24];
	mul.f32 	%f785, %f973, %f1086;
	fma.rn.f32 	%f786, %f974, %f781, %f785;
	mul.f32 	%f787, %f973, %f1085;
	fma.rn.f32 	%f788, %f974, %f782, %f787;
	mul.f32 	%f789, %f973, %f1084;
	fma.rn.f32 	%f790, %f974, %f783, %f789;
	mul.f32 	%f791, %f973, %f1083;
	fma.rn.f32 	%f792, %f974, %f784, %f791;
	st.global.v4.f32 	[%rd24], {%f786, %f788, %f790, %f792};
	ld.global.v4.f32 	{%f793, %f794, %f795, %f796}, [%rd24+16];
	mul.f32 	%f797, %f973, %f1082;
	fma.rn.f32 	%f798, %f974, %f793, %f797;
	mul.f32 	%f799, %f973, %f1081;
	fma.rn.f32 	%f800, %f974, %f794, %f799;
	mul.f32 	%f801, %f973, %f1080;
	fma.rn.f32 	%f802, %f974, %f795, %f801;
	mul.f32 	%f803, %f973, %f1079;
	fma.rn.f32 	%f804, %f974, %f796, %f803;
	st.global.v4.f32 	[%rd24+16], {%f798, %f800, %f802, %f804};
	add.s32 	%r47, %r46, %r63;
	cvt.s64.s32 	%rd25, %r47;
	add.s64 	%rd26, %rd25, %rd19;
	shl.b64 	%rd27, %rd26, 2;
	add.s64 	%rd28, %rd20, %rd27;
	ld.global.v4.f32 	{%f805, %f806, %f807, %f808}, [%rd28];
	mul.f32 	%f809, %f973, %f1078;
	fma.rn.f32 	%f810, %f974, %f805, %f809;
	mul.f32 	%f811, %f973, %f1077;
	fma.rn.f32 	%f812, %f974, %f806, %f811;
	mul.f32 	%f813, %f973, %f1076;
	fma.rn.f32 	%f814, %f974, %f807, %f813;
	mul.f32 	%f815, %f973, %f1075;
	fma.rn.f32 	%f816, %f974, %f808, %f815;
	st.global.v4.f32 	[%rd28], {%f810, %f812, %f814, %f816};
	add.s32 	%r48, %r47, 4;
	cvt.s64.s32 	%rd29, %r48;
	add.s64 	%rd30, %rd29, %rd19;
	shl.b64 	%rd31, %rd30, 2;
	add.s64 	%rd32, %rd20, %rd31;
	ld.global.v4.f32 	{%f817, %f818, %f819, %f820}, [%rd32];
	mul.f32 	%f821, %f973, %f1074;
	fma.rn.f32 	%f822, %f974, %f817, %f821;
	mul.f32 	%f823, %f973, %f1073;
	fma.rn.f32 	%f824, %f974, %f818, %f823;
	mul.f32 	%f825, %f973, %f1072;
	fma.rn.f32 	%f826, %f974, %f819, %f825;
	mul.f32 	%f827, %f973, %f1071;
	fma.rn.f32 	%f828, %f974, %f820, %f827;
	st.global.v4.f32 	[%rd32], {%f822, %f824, %f826, %f828};
	add.s32 	%r49, %r47, %r63;
	cvt.s64.s32 	%rd33, %r49;
	add.s64 	%rd34, %rd33, %rd19;
	shl.b64 	%rd35, %rd34, 2;
	add.s64 	%rd36, %rd20, %rd35;
	ld.global.v4.f32 	{%f829, %f830, %f831, %f832}, [%rd36];
	mul.f32 	%f833, %f973, %f1070;
	fma.rn.f32 	%f834, %f974, %f829, %f833;
	mul.f32 	%f835, %f973, %f1069;
	fma.rn.f32 	%f836, %f974, %f830, %f835;
	mul.f32 	%f837, %f973, %f1068;
	fma.rn.f32 	%f838, %f974, %f831, %f837;
	mul.f32 	%f839, %f973, %f1067;
	fma.rn.f32 	%f840, %f974, %f832, %f839;
	st.global.v4.f32 	[%rd36], {%f834, %f836, %f838, %f840};
	add.s32 	%r50, %r48, %r63;
	cvt.s64.s32 	%rd37, %r50;
	add.s64 	%rd38, %rd37, %rd19;
	shl.b64 	%rd39, %rd38, 2;
	add.s64 	%rd40, %rd20, %rd39;
	ld.global.v4.f32 	{%f841, %f842, %f843, %f844}, [%rd40];
	mul.f32 	%f845, %f973, %f1066;
	fma.rn.f32 	%f846, %f974, %f841, %f845;
	mul.f32 	%f847, %f973, %f1065;
	fma.rn.f32 	%f848, %f974, %f842, %f847;
	mul.f32 	%f849, %f973, %f1064;
	fma.rn.f32 	%f850, %f974, %f843, %f849;
	mul.f32 	%f851, %f973, %f1063;
	fma.rn.f32 	%f852, %f974, %f844, %f851;
	st.global.v4.f32 	[%rd40], {%f846, %f848, %f850, %f852};
	add.s32 	%r51, %r49, %r63;
	cvt.s64.s32 	%rd41, %r51;
	add.s64 	%rd42, %rd41, %rd19;
	shl.b64 	%rd43, %rd42, 2;
	add.s64 	%rd44, %rd20, %rd43;
	ld.global.v4.f32 	{%f853, %f854, %f855, %f856}, [%rd44];
	mul.f32 	%f857, %f973, %f1062;
	fma.rn.f32 	%f858, %f974, %f853, %f857;
	mul.f32 	%f859, %f973, %f1061;
	fma.rn.f32 	%f860, %f974, %f854, %f859;
	mul.f32 	%f861, %f973, %f1060;
	fma.rn.f32 	%f862, %f974, %f855, %f861;
	mul.f32 	%f863, %f973, %f1059;
	fma.rn.f32 	%f864, %f974, %f856, %f863;
	st.global.v4.f32 	[%rd44], {%f858, %f860, %f862, %f864};
	add.s32 	%r52, %r50, %r63;
	cvt.s64.s32 	%rd45, %r52;
	add.s64 	%rd46, %rd45, %rd19;
	shl.b64 	%rd47, %rd46, 2;
	add.s64 	%rd48, %rd20, %rd47;
	ld.global.v4.f32 	{%f865, %f866, %f867, %f868}, [%rd48];
	mul.f32 	%f869, %f973, %f1058;
	fma.rn.f32 	%f870, %f974, %f865, %f869;
	mul.f32 	%f871, %f973, %f1057;
	fma.rn.f32 	%f872, %f974, %f866, %f871;
	mul.f32 	%f873, %f973, %f1056;
	fma.rn.f32 	%f874, %f974, %f867, %f873;
	mul.f32 	%f875, %f973, %f1055;
	fma.rn.f32 	%f876, %f974, %f868, %f875;
	st.global.v4.f32 	[%rd48], {%f870, %f872, %f874, %f876};
	add.s32 	%r53, %r51, %r63;
	cvt.s64.s32 	%rd49, %r53;
	add.s64 	%rd50, %rd49, %rd19;
	shl.b64 	%rd51, %rd50, 2;
	add.s64 	%rd52, %rd20, %rd51;
	ld.global.v4.f32 	{%f877, %f878, %f879, %f880}, [%rd52];
	mul.f32 	%f881, %f973, %f1054;
	fma.rn.f32 	%f882, %f974, %f877, %f881;
	mul.f32 	%f883, %f973, %f1053;
	fma.rn.f32 	%f884, %f974, %f878, %f883;
	mul.f32 	%f885, %f973, %f1052;
	fma.rn.f32 	%f886, %f974, %f879, %f885;
	mul.f32 	%f887, %f973, %f1051;
	fma.rn.f32 	%f888, %f974, %f880, %f887;
	st.global.v4.f32 	[%rd52], {%f882, %f884, %f886, %f888};
	add.s32 	%r54, %r52, %r63;
	cvt.s64.s32 	%rd53, %r54;
	add.s64 	%rd54, %rd53, %rd19;
	shl.b64 	%rd55, %rd54, 2;
	add.s64 	%rd56, %rd20, %rd55;
	ld.global.v4.f32 	{%f889, %f890, %f891, %f892}, [%rd56];
	mul.f32 	%f893, %f973, %f1050;
	fma.rn.f32 	%f894, %f974, %f889, %f893;
	mul.f32 	%f895, %f973, %f1049;
	fma.rn.f32 	%f896, %f974, %f890, %f895;
	mul.f32 	%f897, %f973, %f1048;
	fma.rn.f32 	%f898, %f974, %f891, %f897;
	mul.f32 	%f899, %f973, %f1047;
	fma.rn.f32 	%f900, %f974, %f892, %f899;
	st.global.v4.f32 	[%rd56], {%f894, %f896, %f898, %f900};
	add.s32 	%r55, %r53, %r63;
	cvt.s64.s32 	%rd57, %r55;
	add.s64 	%rd58, %rd57, %rd19;
	shl.b64 	%rd59, %rd58, 2;
	add.s64 	%rd60, %rd20, %rd59;
	ld.global.v4.f32 	{%f901, %f902, %f903, %f904}, [%rd60];
	mul.f32 	%f905, %f973, %f1046;
	fma.rn.f32 	%f906, %f974, %f901, %f905;
	mul.f32 	%f907, %f973, %f1045;
	fma.rn.f32 	%f908, %f974, %f902, %f907;
	mul.f32 	%f909, %f973, %f1044;
	fma.rn.f32 	%f910, %f974, %f903, %f909;
	mul.f32 	%f911, %f973, %f1043;
	fma.rn.f32 	%f912, %f974, %f904, %f911;
	st.global.v4.f32 	[%rd60], {%f906, %f908, %f910, %f912};
	add.s32 	%r56, %r54, %r63;
	cvt.s64.s32 	%rd61, %r56;
	add.s64 	%rd62, %rd61, %rd19;
	shl.b64 	%rd63, %rd62, 2;
	add.s64 	%rd64, %rd20, %rd63;
	ld.global.v4.f32 	{%f913, %f914, %f915, %f916}, [%rd64];
	mul.f32 	%f917, %f973, %f1042;
	fma.rn.f32 	%f918, %f974, %f913, %f917;
	mul.f32 	%f919, %f973, %f1041;
	fma.rn.f32 	%f920, %f974, %f914, %f919;
	mul.f32 	%f921, %f973, %f1040;
	fma.rn.f32 	%f922, %f974, %f915, %f921;
	mul.f32 	%f923, %f973, %f1039;
	fma.rn.f32 	%f924, %f974, %f916, %f923;
	st.global.v4.f32 	[%rd64], {%f918, %f920, %f922, %f924};
	add.s32 	%r57, %r55, %r63;
	cvt.s64.s32 	%rd65, %r57;
	add.s64 	%rd66, %rd65, %rd19;
	shl.b64 	%rd67, %rd66, 2;
	add.s64 	%rd68, %rd20, %rd67;
	ld.global.v4.f32 	{%f925, %f926, %f927, %f928}, [%rd68];
	mul.f32 	%f929, %f973, %f1087;
	fma.rn.f32 	%f930, %f974, %f925, %f929;
	mul.f32 	%f931, %f973, %f1088;
	fma.rn.f32 	%f932, %f974, %f926, %f931;
	mul.f32 	%f933, %f973, %f1089;
	fma.rn.f32 	%f934, %f974, %f927, %f933;
	mul.f32 	%f935, %f973, %f1090;
	fma.rn.f32 	%f936, %f974, %f928, %f935;
	st.global.v4.f32 	[%rd68], {%f930, %f932, %f934, %f936};
	add.s32 	%r58, %r56, %r63;
	cvt.s64.s32 	%rd69, %r58;
	add.s64 	%rd70, %rd69, %rd19;
	shl.b64 	%rd71, %rd70, 2;
	add.s64 	%rd72, %rd20, %rd71;
	ld.global.v4.f32 	{%f937, %f938, %f939, %f940}, [%rd72];
	mul.f32 	%f941, %f973, %f1091;
	fma.rn.f32 	%f942, %f974, %f937, %f941;
	mul.f32 	%f943, %f973, %f1092;
	fma.rn.f32 	%f944, %f974, %f938, %f943;
	mul.f32 	%f945, %f973, %f1093;
	fma.rn.f32 	%f946, %f974, %f939, %f945;
	mul.f32 	%f947, %f973, %f1094;
	fma.rn.f32 	%f948, %f974, %f940, %f947;
	st.global.v4.f32 	[%rd72], {%f942, %f944, %f946, %f948};
	add.s32 	%r59, %r57, %r63;
	cvt.s64.s32 	%rd73, %r59;
	add.s64 	%rd74, %rd73, %rd19;
	shl.b64 	%rd75, %rd74, 2;
	add.s64 	%rd76, %rd20, %rd75;
	ld.global.v4.f32 	{%f949, %f950, %f951, %f952}, [%rd76];
	mul.f32 	%f953, %f973, %f1095;
	fma.rn.f32 	%f954, %f974, %f949, %f953;
	mul.f32 	%f955, %f973, %f1096;
	fma.rn.f32 	%f956, %f974, %f950, %f955;
	mul.f32 	%f957, %f973, %f1097;
	fma.rn.f32 	%f958, %f974, %f951, %f957;
	mul.f32 	%f959, %f973, %f1098;
	fma.rn.f32 	%f960, %f974, %f952, %f959;
	st.global.v4.f32 	[%rd76], {%f954, %f956, %f958, %f960};
	add.s32 	%r60, %r58, %r63;
	cvt.s64.s32 	%rd77, %r60;
	add.s64 	%rd78, %rd77, %rd19;
	shl.b64 	%rd79, %rd78, 2;
	add.s64 	%rd80, %rd20, %rd79;
	ld.global.v4.f32 	{%f961, %f962, %f963, %f964}, [%rd80];
	mul.f32 	%f965, %f973, %f1099;
	fma.rn.f32 	%f966, %f974, %f961, %f965;
	mul.f32 	%f967, %f973, %f1100;
	fma.rn.f32 	%f968, %f974, %f962, %f967;
	mul.f32 	%f969, %f973, %f1101;
	fma.rn.f32 	%f970, %f974, %f963, %f969;
	mul.f32 	%f971, %f973, %f1102;
	fma.rn.f32 	%f972, %f974, %f964, %f971;
	st.global.v4.f32 	[%rd80], {%f966, %f968, %f970, %f972};
	ret;

}


// ===== COMPILED SASS (sm_100) =====

	.target	sm_100

	.elftype	@"ET_EXEC"


//--------------------- .note.nv.tkinfo           --------------------------
	.section	.note.nv.tkinfo,"",@"SHT_NOTE"
	.sectionflags	@"SHF_NOTE_NV_TKINFO"
	.tkinfo
        /*0018*/ 	.word	0x00000002
        /*0030*/ 	.string	""
        /*0030*/ 	.string	"ptxas"
        /*0030*/ 	.string	"Cuda compilation tools, release 13.0, V13.0.88"
        /*0030*/ 	.string	"Build cuda_13.0.r13.0/compiler.36424714_0"
        /*0030*/ 	.string	"-arch sm_100 -m 64 "



//--------------------- .note.nv.cuinfo           --------------------------
	.section	.note.nv.cuinfo,"",@"SHT_NOTE"
	.sectionflags	@"SHF_NOTE_NV_CUINFO"
        /*0018*/ 	.short	0x0002
        /*001a*/ 	.short	0x0064
        /*001c*/ 	.short	0x0082
	.zero		2


//--------------------- .nv.info                  --------------------------
	.section	.nv.info,"",@"SHT_CUDA_INFO"
	.align	4


	//----- nvinfo : EIATTR_REGCOUNT
	.align		4
        /*0000*/ 	.byte	0x04, 0x2f
        /*0002*/ 	.short	(.L_1 - .L_0)
	.align		4
.L_0:
        /*0004*/ 	.word	index@(_Z8sgemm_v4ILi128ELi128ELi8ELi8ELi8EEviiiPfS0_S0_ff)
        /*0008*/ 	.word	0x0000006d


	//----- nvinfo : EIATTR_FRAME_SIZE
	.align		4
.L_1:
        /*000c*/ 	.byte	0x04, 0x11
        /*000e*/ 	.short	(.L_3 - .L_2)
	.align		4
.L_2:
        /*0010*/ 	.word	index@(_Z8sgemm_v4ILi128ELi128ELi8ELi8ELi8EEviiiPfS0_S0_ff)
        /*0014*/ 	.word	0x00000000


	//----- nvinfo : EIATTR_MIN_STACK_SIZE
	.align		4
.L_3:
        /*0018*/ 	.byte	0x04, 0x12
        /*001a*/ 	.short	(.L_5 - .L_4)
	.align		4
.L_4:
        /*001c*/ 	.word	index@(_Z8sgemm_v4ILi128ELi128ELi8ELi8ELi8EEviiiPfS0_S0_ff)
        /*0020*/ 	.word	0x00000000
.L_5:


//--------------------- .nv.compat                --------------------------
	.section	.nv.compat,"",@"SHT_CUDA_COMPAT_INFO"
	.align	4
        /*0000*/ 	.byte	0x02, 0x09, 0x00, 0x00, 0x02, 0x02, 0x01, 0x00, 0x02, 0x05, 0x05, 0x00, 0x03, 0x07, 0x01, 0x01
        /*0010*/ 	.byte	0x02, 0x03, 0x00, 0x00, 0x02, 0x06, 0x01, 0x00, 0x04, 0x0b, 0x08, 0x00, 0x09, 0x00, 0x00, 0x00
        /*0020*/ 	.byte	0x00, 0x00, 0x00, 0x00


//--------------------- .nv.info._Z8sgemm_v4ILi128ELi128ELi8ELi8ELi8EEviiiPfS0_S0_ff --------------------------
	.section	.nv.info._Z8sgemm_v4ILi128ELi128ELi8ELi8ELi8EEviiiPfS0_S0_ff,"",@"SHT_CUDA_INFO"
	.sectionflags	@""
	.align	4


	//----- nvinfo : EIATTR_CUDA_API_VERSION
	.align		4
        /*0000*/ 	.byte	0x04, 0x37
        /*0002*/ 	.short	(.L_7 - .L_6)
.L_6:
        /*0004*/ 	.word	0x00000082


	//----- nvinfo : EIATTR_KPARAM_INFO
	.align		4
.L_7:
        /*0008*/ 	.byte	0x04, 0x17
        /*000a*/ 	.short	(.L_9 - .L_8)
.L_8:
        /*000c*/ 	.word	0x00000000
        /*0010*/ 	.short	0x0007
        /*0012*/ 	.short	0x002c
        /*0014*/ 	.byte	0x00, 0xf0, 0x11, 0x00


	//----- nvinfo : EIATTR_KPARAM_INFO
	.align		4
.L_9:
        /*0018*/ 	.byte	0x04, 0x17
        /*001a*/ 	.short	(.L_11 - .L_10)
.L_10:
        /*001c*/ 	.word	0x00000000
        /*0020*/ 	.short	0x0006
        /*0022*/ 	.short	0x0028
        /*0024*/ 	.byte	0x00, 0xf0, 0x11, 0x00


	//----- nvinfo : EIATTR_KPARAM_INFO
	.align		4
.L_11:
        /*0028*/ 	.byte	0x04, 0x17
        /*002a*/ 	.short	(.L_13 - .L_12)
.L_12:
        /*002c*/ 	.word	0x00000000
        /*0030*/ 	.short	0x0005
        /*0032*/ 	.short	0x0020
        /*0034*/ 	.byte	0x00, 0xf5, 0x21, 0x00


	//----- nvinfo : EIATTR_KPARAM_INFO
	.align		4
.L_13:
        /*0038*/ 	.byte	0x04, 0x17
        /*003a*/ 	.short	(.L_15 - .L_14)
.L_14:
        /*003c*/ 	.word	0x00000000
        /*0040*/ 	.short	0x0004
        /*0042*/ 	.short	0x0018
        /*0044*/ 	.byte	0x00, 0xf5, 0x21, 0x00


	//----- nvinfo : EIATTR_KPARAM_INFO
	.align		4
.L_15:
        /*0048*/ 	.byte	0x04, 0x17
        /*004a*/ 	.short	(.L_17 - .L_16)
.L_16:
        /*004c*/ 	.word	0x00000000
        /*0050*/ 	.short	0x0003
        /*0052*/ 	.short	0x0010
        /*0054*/ 	.byte	0x00, 0xf5, 0x21, 0x00


	//----- nvinfo : EIATTR_KPARAM_INFO
	.align		4
.L_17:
        /*0058*/ 	.byte	0x04, 0x17
        /*005a*/ 	.short	(.L_19 - .L_18)
.L_18:
        /*005c*/ 	.word	0x00000000
        /*0060*/ 	.short	0x0002
        /*0062*/ 	.short	0x0008
        /*0064*/ 	.byte	0x00, 0xf0, 0x11, 0x00


	//----- nvinfo : EIATTR_KPARAM_INFO
	.align		4
.L_19:
        /*0068*/ 	.byte	0x04, 0x17
        /*006a*/ 	.short	(.L_21 - .L_20)
.L_20:
        /*006c*/ 	.word	0x00000000
        /*0070*/ 	.short	0x0001
        /*0072*/ 	.short	0x0004
        /*0074*/ 	.byte	0x00, 0xf0, 0x11, 0x00


	//----- nvinfo : EIATTR_KPARAM_INFO
	.align		4
.L_21:
        /*0078*/ 	.byte	0x04, 0x17
        /*007a*/ 	.short	(.L_23 - .L_22)
.L_22:
        /*007c*/ 	.word	0x00000000
        /*0080*/ 	.short	0x0000
        /*0082*/ 	.short	0x0000
        /*0084*/ 	.byte	0x00, 0xf0, 0x11, 0x00


	//----- nvinfo : EIATTR_SPARSE_MMA_MASK
	.align		4
.L_23:
        /*0088*/ 	.byte	0x03, 0x50
        /*008a*/ 	.short	0x0000


	//----- nvinfo : EIATTR_MAXREG_COUNT
	.align		4
        /*008c*/ 	.byte	0x03, 0x1b
        /*008e*/ 	.short	0x00ff


	//----- nvinfo : EIATTR_NUM_BARRIERS
	.align		4
        /*0090*/ 	.byte	0x02, 0x4c
        /*0092*/ 	.byte	0x01
	.zero		1


	//----- nvinfo : EIATTR_MERCURY_ISA_VERSION
	.align		4
        /*0094*/ 	.byte	0x03, 0x5f
        /*0096*/ 	.short	0x0101


	//----- nvinfo : EIATTR_VRC_CTA_INIT_COUNT
	.align		4
        /*0098*/ 	.byte	0x02, 0x4a
	.zero		1
	.zero		1


	//----- nvinfo : EIATTR_EXIT_INSTR_OFFSETS
	.align		4
        /*009c*/ 	.byte	0x04, 0x1c
        /*009e*/ 	.short	(.L_25 - .L_24)


	//   ....[0]....
.L_24:
        /*00a0*/ 	.word	0x00003760


	//----- nvinfo : EIATTR_CBANK_PARAM_SIZE
	.align		4
.L_25:
        /*00a4*/ 	.byte	0x03, 0x19
        /*00a6*/ 	.short	0x0030


	//----- nvinfo : EIATTR_PARAM_CBANK
	.align		4
        /*00a8*/ 	.byte	0x04, 0x0a
        /*00aa*/ 	.short	(.L_27 - .L_26)
	.align		4
.L_26:
        /*00ac*/ 	.word	index@(.nv.constant0._Z8sgemm_v4ILi128ELi128ELi8ELi8ELi8EEviiiPfS0_S0_ff)
        /*00b0*/ 	.short	0x0380
        /*00b2*/ 	.short	0x0030


	//----- nvinfo : EIATTR_SW_WAR
	.align		4
.L_27:
        /*00b4*/ 	.byte	0x04, 0x36
        /*00b6*/ 	.short	(.L_29 - .L_28)
.L_28:
        /*00b8*/ 	.word	0x00000008
.L_29:


//--------------------- .nv.callgraph             --------------------------
	.section	.nv.callgraph,"",@"SHT_CUDA_CALLGRAPH"
	.align	4
	.sectionentsize	8
	.align		4
        /*0000*/ 	.word	0x00000000
	.align		4
        /*0004*/ 	.word	0xffffffff
	.align		4
        /*0008*/ 	.word	0x00000000
	.align		4
        /*000c*/ 	.word	0xfffffffe
	.align		4
        /*0010*/ 	.word	0x00000000
	.align		4
        /*0014*/ 	.word	0xfffffffd
	.align		4
        /*0018*/ 	.word	0x00000000
	.align		4
        /*001c*/ 	.word	0xfffffffc


//--------------------- .text._Z8sgemm_v4ILi128ELi128ELi8ELi8ELi8EEviiiPfS0_S0_ff --------------------------
	.section	.text._Z8sgemm_v4ILi128ELi128ELi8ELi8ELi8EEviiiPfS0_S0_ff,"ax",@progbits
	.align	128
        .global         _Z8sgemm_v4ILi128ELi128ELi8ELi8ELi8EEviiiPfS0_S0_ff
        .type           _Z8sgemm_v4ILi128ELi128ELi8ELi8ELi8EEviiiPfS0_S0_ff,@function
        .size           _Z8sgemm_v4ILi128ELi128ELi8ELi8ELi8EEviiiPfS0_S0_ff,(.L_x_3 - _Z8sgemm_v4ILi128ELi128ELi8ELi8ELi8EEviiiPfS0_S0_ff)
        .other          _Z8sgemm_v4ILi128ELi128ELi8ELi8ELi8EEviiiPfS0_S0_ff,@"STO_CUDA_ENTRY STV_DEFAULT"
_Z8sgemm_v4ILi128ELi128ELi8ELi8ELi8EEviiiPfS0_S0_ff:
.text._Z8sgemm_v4ILi128ELi128ELi8ELi8ELi8EEviiiPfS0_S0_ff:
[----:B------:R-:W-:Y:S01]  /*0000*/  LDC R1, c[0x0][0x37c] ;  /* 0x0000df00ff017b82 */ /* 0x000fe20000000800 */
[----:B------:R-:W0:Y:S01]  /*0010*/  S2R R89, SR_TID.X ;  /* 0x0000000000597919 */ /* 0x000e220000002100 */
[----:B------:R-:W1:Y:S06]  /*0020*/  LDCU UR12, c[0x0][0x388] ;  /* 0x00007100ff0c77ac */ /* 0x000e6c0008000800 */
[----:B------:R-:W2:Y:S01]  /*0030*/  S2UR UR7, SR_CTAID.X ;  /* 0x00000000000779c3 */ /* 0x000ea20000002500 */
[----:B------:R-:W-:Y:S01]  /*0040*/  HFMA2 R90, -RZ, RZ, 0, 0 ;  /* 0x00000000ff5a7431 */ /* 0x000fe200000001ff */
[----:B------:R-:W-:Y:S01]  /*0050*/  CS2R R22, SRZ ;  /* 0x0000000000167805 */ /* 0x000fe2000001ff00 */
[----:B------:R-:W-:Y:S01]  /*0060*/  HFMA2 R86, -RZ, RZ, 0, 0 ;  /* 0x00000000ff567431 */ /* 0x000fe200000001ff */
[----:B------:R-:W-:Y:S01]  /*0070*/  CS2R R10, SRZ ;  /* 0x00000000000a7805 */ /* 0x000fe2000001ff00 */
[----:B------:R-:W-:Y:S01]  /*0080*/  HFMA2 R92, -RZ, RZ, 0, 0 ;  /* 0x00000000ff5c7431 */ /* 0x000fe200000001ff */
[----:B------:R-:W-:-:S02]  /*0090*/  CS2R R18, SRZ ;  /* 0x0000000000127805 */ /* 0x000fc4000001ff00 */
[----:B------:R-:W-:Y:S01]  /*00a0*/  CS2R R16, SRZ ;  /* 0x0000000000107805 */ /* 0x000fe2000001ff00 */
[----:B------:R-:W3:Y:S01]  /*00b0*/  S2UR UR8, SR_CTAID.Y ;  /* 0x00000000000879c3 */ /* 0x000ee20000002600 */
[----:B------:R-:W-:Y:S02]  /*00c0*/  CS2R R12, SRZ ;  /* 0x00000000000c7805 */ /* 0x000fe4000001ff00 */
[----:B------:R-:W-:Y:S02]  /*00d0*/  CS2R R14, SRZ ;  /* 0x00000000000e7805 */ /* 0x000fe4000001ff00 */
[----:B------:R-:W-:Y:S02]  /*00e0*/  CS2R R8, SRZ ;  /* 0x0000000000087805 */ /* 0x000fe4000001ff00 */
[----:B------:R-:W-:Y:S02]  /*00f0*/  CS2R R58, SRZ ;  /* 0x00000000003a7805 */ /* 0x000fe4000001ff00 */
[----:B------:R-:W-:-:S02]  /*0100*/  CS2R R20, SRZ ;  /* 0x0000000000147805 */ /* 0x000fc4000001ff00 */
[----:B------:R-:W-:Y:S02]  /*0110*/  CS2R R56, SRZ ;  /* 0x0000000000387805 */ /* 0x000fe4000001ff00 */
[----:B------:R-:W-:Y:S02]  /*0120*/  CS2R R52, SRZ ;  /* 0x0000000000347805 */ /* 0x000fe4000001ff00 */
[----:B------:R-:W-:Y:S01]  /*0130*/  CS2R R42, SRZ ;  /* 0x00000000002a7805 */ /* 0x000fe2000001ff00 */
[----:B-1----:R-:W-:Y:S01]  /*0140*/  UISETP.GE.AND UP0, UPT, UR12, 0x1, UPT ;  /* 0x000000010c00788c */ /* 0x002fe2000bf06270 */
[----:B------:R-:W-:Y:S02]  /*0150*/  CS2R R40, SRZ ;  /* 0x0000000000287805 */ /* 0x000fe4000001ff00 */
[----:B------:R-:W-:Y:S02]  /*0160*/  CS2R R64, SRZ ;  /* 0x0000000000407805 */ /* 0x000fe4000001ff00 */
[----:B------:R-:W-:-:S02]  /*0170*/  CS2R R54, SRZ ;  /* 0x0000000000367805 */ /* 0x000fc4000001ff00 */
[----:B------:R-:W-:Y:S02]  /*0180*/  CS2R R62, SRZ ;  /* 0x00000000003e7805 */ /* 0x000fe4000001ff00 */
[----:B------:R-:W-:Y:S02]  /*0190*/  CS2R R60, SRZ ;  /* 0x00000000003c7805 */ /* 0x000fe4000001ff00 */
[----:B------:R-:W-:Y:S02]  /*01a0*/  CS2R R72, SRZ ;  /* 0x0000000000487805 */ /* 0x000fe4000001ff00 */
        /* <DEDUP_REMOVED lines=8> */
[----:B------:R-:W-:-:S02]  /*0230*/  MOV R88, RZ ;  /* 0x000000ff00587202 */ /* 0x000fc40000000f00 */
[----:B------:R-:W-:Y:S02]  /*0240*/  CS2R R2, SRZ ;  /* 0x0000000000027805 */ /* 0x000fe4000001ff00 */
[----:B------:R-:W-:Y:S02]  /*0250*/  MOV R84, RZ ;  /* 0x000000ff00547202 */ /* 0x000fe40000000f00 */
[----:B------:R-:W-:Y:S02]  /*0260*/  CS2R R4, SRZ ;  /* 0x0000000000047805 */ /* 0x000fe4000001ff00 */
[----:B------:R-:W-:Y:S02]  /*0270*/  CS2R R6, SRZ ;  /* 0x0000000000067805 */ /* 0x000fe4000001ff00 */
[----:B------:R-:W-:Y:S01]  /*0280*/  MOV R0, RZ ;  /* 0x000000ff00007202 */ /* 0x000fe20000000f00 */
[----:B------:R-:W1:Y:S01]  /*0290*/  LDCU.64 UR10, c[0x0][0x358] ;  /* 0x00006b00ff0a77ac */ /* 0x000e620008000a00 */
[----:B0-----:R-:W-:Y:S01]  /*02a0*/  SHF.R.U32.HI R24, RZ, 0x1, R89 ;  /* 0x00000001ff187819 */ /* 0x001fe20000011659 */
[----:B--23--:R-:W-:Y:S06]  /*02b0*/  BRA.U !UP0, `(.L_x_0) ;  /* 0x0000002508587547 */ /* 0x00cfec000b800000 */
[----:B------:R-:W0:Y:S01]  /*02c0*/  LDCU UR13, c[0x0][0x384] ;  /* 0x00007080ff0d77ac */ /* 0x000e220008000800 */
[C---:B------:R-:W-:Y:S02]  /*02d0*/  SHF.L.U32 R22, R89.reuse, 0x2, RZ ;  /* 0x0000000259167819 */ /* 0x040fe400000006ff */
[----:B------:R-:W-:Y:S01]  /*02e0*/  SHF.R.U32.HI R25, RZ, 0x5, R89 ;  /* 0x00000005ff197819 */ /* 0x000fe20000011659 */
[----:B------:R-:W-:Y:S01]  /*02f0*/  USHF.L.U32 UR4, UR8, 0x7, URZ ;  /* 0x0000000708047899 */ /* 0x000fe200080006ff */
[C---:B------:R-:W-:Y:S01]  /*0300*/  LOP3.LUT R27, R22.reuse, 0x4, RZ, 0xc0, !PT ;  /* 0x00000004161b7812 */ /* 0x040fe200078ec0ff */
[----:B------:R-:W2:Y:S01]  /*0310*/  LDCU.128 UR16, c[0x0][0x390] ;  /* 0x00007200ff1077ac */ /* 0x000ea20008000c00 */
[----:B------:R-:W-:Y:S02]  /*0320*/  LOP3.LUT R22, R22, 0x7c, RZ, 0xc0, !PT ;  /* 0x0000007c16167812 */ /* 0x000fe400078ec0ff */
[----:B------:R-:W-:Y:S01]  /*0330*/  SHF.L.U32 R91, R89, 0xb, RZ ;  /* 0x0000000b595b7819 */ /* 0x000fe200000006ff */
[----:B------:R-:W-:-:S02]  /*0340*/  UIMAD UR6, UR4, UR12, URZ ;  /* 0x0000000c040672a4 */ /* 0x000fc4000f8e02ff */
[----:B------:R-:W-:Y:S01]  /*0350*/  IMAD R24, R24, UR12, R27 ;  /* 0x0000000c18187c24 */ /* 0x000fe2000f8e021b */
[----:B------:R-:W-:Y:S01]  /*0360*/  USHF.L.U32 UR5, UR7, 0x7, URZ ;  /* 0x0000000707057899 */ /* 0x000fe200080006ff */
[----:B------:R-:W-:-:S03]  /*0370*/  MOV R27, 0x4 ;  /* 0x00000004001b7802 */ /* 0x000fc60000000f00 */
[----:B------:R-:W-:Y:S01]  /*0380*/  UIMAD.WIDE.U32 UR4, UR5, 0x4, URZ ;  /* 0x00000004050478a5 */ /* 0x000fe2000f8e00ff */
[----:B------:R-:W-:Y:S01]  /*0390*/  MOV R29, UR6 ;  /* 0x00000006001d7c02 */ /* 0x000fe20008000f00 */
[----:B0-----:R-:W-:Y:S02]  /*03a0*/  IMAD R22, R25, UR13, R22 ;  /* 0x0000000d19167c24 */ /* 0x001fe4000f8e0216 */
[----:B------:R-:W-:-:S04]  /*03b0*/  IMAD.WIDE.U32 R24, R24, 0x4, RZ ;  /* 0x0000000418187825 */ /* 0x000fc800078e00ff */
[----:B------:R-:W-:Y:S01]  /*03c0*/  IMAD.WIDE R26, R22, R27, UR4 ;  /* 0x00000004161a7e25 */ /* 0x000fe2000f8e021b */
[----:B------:R-:W-:Y:S01]  /*03d0*/  MOV R22, RZ ;  /* 0x000000ff00167202 */ /* 0x000fe20000000f00 */
[----:B------:R-:W-:Y:S02]  /*03e0*/  UMOV UR4, URZ ;  /* 0x000000ff00047c82 */ /* 0x000fe40008000000 */
[----:B------:R-:W-:Y:S01]  /*03f0*/  IMAD.WIDE R24, R29, 0x4, R24 ;  /* 0x000000041d187825 */ /* 0x000fe200078e0218 */
[----:B--2---:R-:W-:Y:S02]  /*0400*/  IADD3 R94, P1, PT, R26, UR18, RZ ;  /* 0x000000121a5e7c10 */ /* 0x004fe4000ff3e0ff */
[----:B------:R-:W-:Y:S02]  /*0410*/  IADD3 R87, P0, PT, R24, UR16, RZ ;  /* 0x0000001018577c10 */ /* 0x000fe4000ff1e0ff */
[----:B------:R-:W-:Y:S02]  /*0420*/  IADD3.X R95, PT, PT, R27, UR19, RZ, P1, !PT ;  /* 0x000000131b5f7c10 */ /* 0x000fe40008ffe4ff */
[----:B------:R-:W-:-:S09]  /*0430*/  IADD3.X R85, PT, PT, R25, UR17, RZ, P0, !PT ;  /* 0x0000001119557c10 */ /* 0x000fd200087fe4ff */
.L_x_1:
[----:B------:R-:W-:Y:S01]  /*0440*/  MOV R24, R87 ;  /* 0x0000005700187202 */ /* 0x000fe20000000f00 */
[----:B-1----:R-:W2:Y:S01]  /*0450*/  LDG.E.128 R48, desc[UR10][R94.64] ;  /* 0x0000000a5e307981 */ /* 0x002ea2000c1e1d00 */
[----:B------:R-:W-:-:S05]  /*0460*/  MOV R25, R85 ;  /* 0x0000005500197202 */ /* 0x000fca0000000f00 */
[----:B------:R-:W3:Y:S01]  /*0470*/  LDG.E.128 R44, desc[UR10][R24.64] ;  /* 0x0000000a182c7981 */ /* 0x000ee2000c1e1d00 */
[----:B------:R-:W0:Y:S01]  /*0480*/  S2UR UR6, SR_CgaCtaId ;  /* 0x00000000000679c3 */ /* 0x000e220000008800 */
[----:B------:R-:W-:Y:S01]  /*0490*/  UMOV UR5, 0x400 ;  /* 0x0000040000057882 */ /* 0x000fe20000000000 */
[----:B------:R-:W-:-:S04]  /*04a0*/  SHF.L.U32 R26, R89, 0x1, RZ ;  /* 0x00000001591a7819 */ /* 0x000fc800000006ff */
[----:B------:R-:W-:Y:S01]  /*04b0*/  LOP3.LUT R96, R91, 0xffc, R26, 0xc8, !PT ;  /* 0x00000ffc5b607812 */ /* 0x000fe200078ec81a */
[----:B0-----:R-:W-:Y:S02]  /*04c0*/  ULEA UR9, UR6, UR5, 0x18 ;  /* 0x0000000506097291 */ /* 0x001fe4000f8ec0ff */
[----:B------:R-:W-:-:S04]  /*04d0*/  UIADD3 UR5, UPT, UPT, UR5, 0x1000, URZ ;  /* 0x0000100005057890 */ /* 0x000fc8000fffe0ff */
[----:B------:R-:W-:-:S06]  /*04e0*/  ULEA UR5, UR6, UR5, 0x18 ;  /* 0x0000000506057291 */ /* 0x000fcc000f8ec0ff */
[C---:B------:R-:W-:Y:S02]  /*04f0*/  LEA R97, R89.reuse, UR5, 0x4 ;  /* 0x0000000559617c11 */ /* 0x040fe4000f8e20ff */
[----:B------:R-:W-:-:S04]  /*0500*/  SHF.L.U32 R93, R89, 0x5, RZ ;  /* 0x00000005595d7819 */ /* 0x000fc800000006ff */
[----:B------:R-:W-:Y:S01]  /*0510*/  LOP3.LUT R93, R93, 0x1e0, RZ, 0xc0, !PT ;  /* 0x000001e05d5d7812 */ /* 0x000fe200078ec0ff */
[----:B---3--:R0:W-:Y:S04]  /*0520*/  STS [R96+UR9], R44 ;  /* 0x0000002c60007988 */ /* 0x0081e80008000809 */
[----:B------:R-:W-:Y:S04]  /*0530*/  STS [R96+UR9+0x200], R45 ;  /* 0x0002002d60007988 */ /* 0x000fe80008000809 */
[----:B------:R-:W-:Y:S04]  /*0540*/  STS [R96+UR9+0x400], R46 ;  /* 0x0004002e60007988 */ /* 0x000fe80008000809 */
[----:B------:R-:W-:Y:S04]  /*0550*/  STS [R96+UR9+0x600], R47 ;  /* 0x0006002f60007988 */ /* 0x000fe80008000809 */
[----:B--2---:R-:W-:Y:S01]  /*0560*/  STS.128 [R97], R48 ;  /* 0x0000003061007388 */ /* 0x004fe20000000c00 */
[----:B------:R-:W-:Y:S01]  /*0570*/  BAR.SYNC.DEFER_BLOCKING 0x0 ;  /* 0x0000000000007b1d */ /* 0x000fe20000010000 */
[----:B0-----:R-:W-:-:S05]  /*0580*/  LOP3.LUT R44, R26, 0x7e0, RZ, 0xc0, !PT ;  /* 0x000007e01a2c7812 */ /* 0x001fca00078ec0ff */
[----:B------:R-:W-:Y:S04]  /*0590*/  LDS.128 R24, [R44+UR9] ;  /* 0x000000092c187984 */ /* 0x000fe80008000c00 */
[----:B------:R-:W0:Y:S04]  /*05a0*/  LDS.128 R28, [R93+UR5] ;  /* 0x000000055d1c7984 */ /* 0x000e280008000c00 */
[----:B------:R-:W1:Y:S04]  /*05b0*/  LDS.128 R32, [R44+UR9+0x10] ;  /* 0x000010092c207984 */ /* 0x000e680008000c00 */
[----:B------:R-:W2:Y:S01]  /*05c0*/  LDS.128 R36, [R93+UR5+0x10] ;  /* 0x000010055d247984 */ /* 0x000ea20008000c00 */
[-C--:B0-----:R-:W-:Y:S01]  /*05d0*/  FFMA R77, R24, R29.reuse, R77 ;  /* 0x0000001d184d7223 */ /* 0x081fe2000000004d */
[-C--:B------:R-:W-:Y:S01]  /*05e0*/  FFMA R86, R25, R29.reuse, R86 ;  /* 0x0000001d19567223 */ /* 0x080fe20000000056 */
[-C--:B------:R-:W-:Y:S01]  /*05f0*/  FFMA R63, R26, R29.reuse, R63 ;  /* 0x0000001d1a3f7223 */ /* 0x080fe2000000003f */
[-C--:B------:R-:W-:Y:S01]  /*0600*/  FFMA R68, R27, R29.reuse, R68 ;  /* 0x0000001d1b447223 */ /* 0x080fe20000000044 */
[-C--:B-1----:R-:W-:Y:S01]  /*0610*/  FFMA R41, R32, R29.reuse, R41 ;  /* 0x0000001d20297223 */ /* 0x082fe20000000029 */
[-C--:B------:R-:W-:Y:S01]  /*0620*/  FFMA R46, R33, R29.reuse, R14 ;  /* 0x0000001d212e7223 */ /* 0x080fe2000000000e */
[-C--:B------:R-:W-:Y:S01]  /*0630*/  FFMA R9, R34, R29.reuse, R9 ;  /* 0x0000001d22097223 */ /* 0x080fe20000000009 */
[----:B------:R-:W-:Y:S01]  /*0640*/  FFMA R0, R35, R29, R0 ;  /* 0x0000001d23007223 */ /* 0x000fe20000000000 */
[-C--:B------:R-:W-:Y:S01]  /*0650*/  FFMA R81, R24, R30.reuse, R81 ;  /* 0x0000001e18517223 */ /* 0x080fe20000000051 */
[-C--:B------:R-:W-:Y:S01]  /*0660*/  FFMA R88, R25, R30.reuse, R88 ;  /* 0x0000001e19587223 */ /* 0x080fe20000000058 */
[-C--:B------:R-:W-:Y:S01]  /*0670*/  FFMA R65, R26, R30.reuse, R65 ;  /* 0x0000001e1a417223 */ /* 0x080fe20000000041 */
[-C--:B------:R-:W-:Y:S01]  /*0680*/  FFMA R70, R27, R30.reuse, R70 ;  /* 0x0000001e1b467223 */ /* 0x080fe20000000046 */
[-C--:B------:R-:W-:Y:S01]  /*0690*/  FFMA R43, R32, R30.reuse, R43 ;  /* 0x0000001e202b7223 */ /* 0x080fe2000000002b */
        /* <DEDUP_REMOVED lines=11> */
[C---:B------:R-:W-:Y:S01]  /*0750*/  FFMA R23, R32.reuse, R28, R23 ;  /* 0x0000001c20177223 */ /* 0x040fe20000000017 */
[C---:B--2---:R-:W-:Y:S01]  /*0760*/  FFMA R31, R32.reuse, R36, R19 ;  /* 0x00000024201f7223 */ /* 0x044fe20000000013 */
[C---:B------:R-:W-:Y:S01]  /*0770*/  FFMA R56, R32.reuse, R37, R56 ;  /* 0x0000002520387223 */ /* 0x040fe20000000038 */
[C---:B------:R-:W-:Y:S01]  /*0780*/  FFMA R21, R32.reuse, R38, R21 ;  /* 0x0000002620157223 */ /* 0x040fe20000000015 */
[----:B------:R-:W-:Y:S01]  /*0790*/  FFMA R32, R32, R39, R58 ;  /* 0x0000002720207223 */ /* 0x000fe2000000003a */
        /* <DEDUP_REMOVED lines=10> */
[C---:B------:R-:W-:Y:S01]  /*0840*/  FFMA R58, R33.reuse, R36, R16 ;  /* 0x00000024213a7223 */ /* 0x040fe20000000010 */
[C---:B------:R-:W-:Y:S01]  /*0850*/  FFMA R96, R33.reuse, R37, R18 ;  /* 0x0000002521607223 */ /* 0x040fe20000000012 */
[C---:B------:R-:W-:Y:S01]  /*0860*/  FFMA R11, R33.reuse, R38, R11 ;  /* 0x00000026210b7223 */ /* 0x040fe2000000000b */
[----:B------:R-:W-:Y:S01]  /*0870*/  FFMA R22, R33, R39, R22 ;  /* 0x0000002721167223 */ /* 0x000fe20000000016 */
[-C--:B------:R-:W-:Y:S01]  /*0880*/  FFMA R20, R34, R37.reuse, R20 ;  /* 0x0000002522147223 */ /* 0x080fe20000000014 */
[C---:B------:R-:W-:Y:S01]  /*0890*/  FFMA R52, R35.reuse, R37, R52 ;  /* 0x0000002523347223 */ /* 0x040fe20000000034 */
[----:B------:R-:W-:Y:S01]  /*08a0*/  FFMA R28, R35, R28, R6 ;  /* 0x0000001c231c7223 */ /* 0x000fe20000000006 */
[C---:B------:R-:W-:Y:S01]  /*08b0*/  FFMA R73, R24.reuse, R36, R73 ;  /* 0x0000002418497223 */ /* 0x040fe20000000049 */
[C---:B------:R-:W-:Y:S01]  /*08c0*/  FFMA R75, R24.reuse, R38, R75 ;  /* 0x00000026184b7223 */ /* 0x040fe2000000004b */
[-C--:B------:R-:W-:Y:S01]  /*08d0*/  FFMA R50, R24, R39.reuse, R79 ;  /* 0x0000002718327223 */ /* 0x080fe2000000004f */
        /* <DEDUP_REMOVED lines=10> */
[CC--:B------:R-:W-:Y:S01]  /*0980*/  FFMA R47, R34.reuse, R38.reuse, R15 ;  /* 0x00000026222f7223 */ /* 0x0c0fe2000000000f */
[C---:B------:R-:W-:Y:S01]  /*0990*/  FFMA R37, R35.reuse, R38, R17 ;  /* 0x0000002623257223 */ /* 0x040fe20000000011 */
[----:B------:R-:W-:Y:S04]  /*09a0*/  LDS.128 R4, [R44+UR9+0x200] ;  /* 0x000200092c047984 */ /* 0x000fe80008000c00 */
[----:B------:R-:W0:Y:S04]  /*09b0*/  LDS.128 R12, [R93+UR5+0x200] ;  /* 0x000200055d0c7984 */ /* 0x000e280008000c00 */
[----:B------:R-:W1:Y:S04]  /*09c0*/  LDS.128 R24, [R44+UR9+0x210] ;  /* 0x000210092c187984 */ /* 0x000e680008000c00 */
[----:B------:R-:W2:Y:S01]  /*09d0*/  LDS.128 R16, [R93+UR5+0x210] ;  /* 0x000210055d107984 */ /* 0x000ea20008000c00 */
[-C--:B------:R-:W-:Y:S01]  /*09e0*/  FFMA R34, R34, R39.reuse, R40 ;  /* 0x0000002722227223 */ /* 0x080fe20000000028 */
[C---:B------:R-:W-:Y:S01]  /*09f0*/  FFMA R36, R35.reuse, R36, R42 ;  /* 0x0000002423247223 */ /* 0x040fe2000000002a */
[----:B------:R-:W-:Y:S01]  /*0a00*/  FFMA R54, R35, R39, R54 ;  /* 0x0000002723367223 */ /* 0x000fe20000000036 */
        /* <DEDUP_REMOVED lines=32> */
[C---:B--2---:R-:W-:Y:S01]  /*0c10*/  FFMA R73, R4.reuse, R16, R73 ;  /* 0x0000001004497223 */ /* 0x044fe20000000049 */
[C---:B------:R-:W-:Y:S01]  /*0c20*/  FFMA R92, R4.reuse, R17, R92 ;  /* 0x00000011045c7223 */ /* 0x040fe2000000005c */
[C---:B------:R-:W-:Y:S01]  /*0c30*/  FFMA R75, R4.reuse, R18, R75 ;  /* 0x00000012044b7223 */ /* 0x040fe2000000004b */
[----:B------:R-:W-:Y:S01]  /*0c40*/  FFMA R50, R4, R19, R50 ;  /* 0x0000001304327223 */ /* 0x000fe20000000032 */
[C---:B------:R-:W-:Y:S01]  /*0c50*/  FFMA R78, R5.reuse, R16, R78 ;  /* 0x00000010054e7223 */ /* 0x040fe2000000004e */
        /* <DEDUP_REMOVED lines=27> */
[----:B------:R-:W-:Y:S04]  /*0e10*/  LDS.128 R4, [R44+UR9+0x400] ;  /* 0x000400092c047984 */ /* 0x000fe80008000c00 */
[----:B------:R-:W0:Y:S04]  /*0e20*/  LDS.128 R12, [R93+UR5+0x400] ;  /* 0x000400055d0c7984 */ /* 0x000e280008000c00 */
[----:B------:R-:W1:Y:S04]  /*0e30*/  LDS.128 R28, [R44+UR9+0x410] ;  /* 0x000410092c1c7984 */ /* 0x000e680008000c00 */
[----:B------:R-:W2:Y:S04]  /*0e40*/  LDS.128 R16, [R93+UR5+0x410] ;  /* 0x000410055d107984 */ /* 0x000ea80008000c00 */
[----:B------:R-:W-:Y:S01]  /*0e50*/  LDS.128 R24, [R44+UR9+0x610] ;  /* 0x000610092c187984 */ /* 0x000fe20008000c00 */
        /* <DEDUP_REMOVED lines=67> */
[----:B------:R-:W-:Y:S01]  /*1290*/  LDS.128 R28, [R44+UR9+0x810] ;  /* 0x000810092c1c7984 */ /* 0x000fe20008000c00 */
[-C--:B0-----:R-:W-:Y:S01]  /*12a0*/  FFMA R71, R4, R12.reuse, R71 ;  /* 0x0000000c04477223 */ /* 0x081fe20000000047 */
        /* <DEDUP_REMOVED lines=31> */
[C---:B-1----:R-:W-:Y:S01]  /*14a0*/  FFMA R73, R4.reuse, R16, R73 ;  /* 0x0000001004497223 */ /* 0x042fe20000000049 */
        /* <DEDUP_REMOVED lines=106> */
[----:B------:R-:W-:Y:S01]  /*1b50*/  FFMA R66, R7, R12, R66 ;  /* 0x0000000c07427223 */ /* 0x000fe20000000042 */
[-C--:B------:R-:W-:Y:S01]  /*1b60*/  FFMA R77, R4, R13.reuse, R77 ;  /* 0x0000000d044d7223 */ /* 0x080fe2000000004d */
        /* <DEDUP_REMOVED lines=43> */
[----:B------:R-:W0:Y:S04]  /*1e20*/  LDS.128 R4, [R44+UR9+0xc10] ;  /* 0x000c10092c047984 */ /* 0x000e280008000c00 */
[----:B------:R-:W1:Y:S04]  /*1e30*/  LDS.128 R12, [R44+UR9+0xc00] ;  /* 0x000c00092c0c7984 */ /* 0x000e680008000c00 */
[----:B------:R-:W2:Y:S01]  /*1e40*/  LDS.128 R40, [R93+UR5+0xc10] ;  /* 0x000c10055d287984 */ /* 0x000ea20008000c00 */
[C---:B------:R-:W-:Y:S01]  /*1e50*/  FFMA R39, R24.reuse, R16, R39 ;  /* 0x0000001018277223 */ /* 0x040fe20000000027 */
[C---:B------:R-:W-:Y:S01]  /*1e60*/  FFMA R56, R24.reuse, R17, R56 ;  /* 0x0000001118387223 */ /* 0x040fe20000000038 */
[CC--:B------:R-:W-:Y:S01]  /*1e70*/  FFMA R21, R24.reuse, R18.reuse, R21 ;  /* 0x0000001218157223 */ /* 0x0c0fe20000000015 */
[-C--:B------:R-:W-:Y:S01]  /*1e80*/  FFMA R32, R24, R19.reuse, R32 ;  /* 0x0000001318207223 */ /* 0x080fe20000000020 */
[C---:B------:R-:W-:Y:S01]  /*1e90*/  FFMA R24, R25.reuse, R19, R22 ;  /* 0x0000001319187223 */ /* 0x040fe20000000016 */
[C---:B------:R-:W-:Y:S01]  /*1ea0*/  FFMA R79, R25.reuse, R18, R11 ;  /* 0x00000012194f7223 */ /* 0x040fe2000000000b */
[CC--:B------:R-:W-:Y:S01]  /*1eb0*/  FFMA R58, R25.reuse, R16.reuse, R58 ;  /* 0x00000010193a7223 */ /* 0x0c0fe2000000003a */
[-C--:B------:R-:W-:Y:S01]  /*1ec0*/  FFMA R96, R25, R17.reuse, R96 ;  /* 0x0000001119607223 */ /* 0x080fe20000000060 */
[C---:B------:R-:W-:Y:S01]  /*1ed0*/  FFMA R11, R26.reuse, R16, R33 ;  /* 0x000000101a0b7223 */ /* 0x040fe20000000021 */
[C---:B------:R-:W-:Y:S01]  /*1ee0*/  FFMA R20, R26.reuse, R17, R20 ;  /* 0x000000111a147223 */ /* 0x040fe20000000014 */
[C---:B------:R-:W-:Y:S01]  /*1ef0*/  FFMA R47, R26.reuse, R18, R47 ;  /* 0x000000121a2f7223 */ /* 0x040fe2000000002f */
[----:B------:R-:W-:Y:S01]  /*1f00*/  FFMA R22, R26, R19, R34 ;  /* 0x000000131a167223 */ /* 0x000fe20000000022 */
[C---:B------:R-:W-:Y:S01]  /*1f10*/  FFMA R36, R27.reuse, R16, R36 ;  /* 0x000000101b247223 */ /* 0x040fe20000000024 */
[C---:B------:R-:W-:Y:S01]  /*1f20*/  FFMA R52, R27.reuse, R17, R52 ;  /* 0x000000111b347223 */ /* 0x040fe20000000034 */
[C---:B------:R-:W-:Y:S01]  /*1f30*/  FFMA R37, R27.reuse, R18, R37 ;  /* 0x000000121b257223 */ /* 0x040fe20000000025 */
[----:B------:R-:W-:-:S02]  /*1f40*/  FFMA R54, R27, R19, R54 ;  /* 0x000000131b367223 */ /* 0x000fc40000000036 */
[----:B------:R-:W-:Y:S01]  /*1f50*/  LDS.128 R16, [R44+UR9+0xe00] ;  /* 0x000e00092c107984 */ /* 0x000fe20008000c00 */
[C---:B0-----:R-:W-:Y:S01]  /*1f60*/  FFMA R97, R4.reuse, R30, R51 ;  /* 0x0000001e04617223 */ /* 0x041fe20000000033 */
[-C--:B------:R-:W-:Y:S01]  /*1f70*/  FFMA R23, R4, R28.reuse, R23 ;  /* 0x0000001c04177223 */ /* 0x080fe20000000017 */
[-C--:B------:R-:W-:Y:S01]  /*1f80*/  FFMA R8, R5, R28.reuse, R8 ;  /* 0x0000001c05087223 */ /* 0x080fe20000000008 */
[-C--:B------:R-:W-:Y:S01]  /*1f90*/  FFMA R3, R6, R28.reuse, R3 ;  /* 0x0000001c06037223 */ /* 0x080fe20000000003 */
[-C--:B-1----:R-:W-:Y:S01]  /*1fa0*/  FFMA R71, R12, R28.reuse, R71 ;  /* 0x0000001c0c477223 */ /* 0x082fe20000000047 */
        /* <DEDUP_REMOVED lines=27> */
[-C--:B--2---:R-:W-:Y:S01]  /*2160*/  FFMA R104, R5, R43.reuse, R24 ;  /* 0x0000002b05687223 */ /* 0x084fe20000000018 */
[----:B------:R-:W-:Y:S01]  /*2170*/  FFMA R102, R4, R43, R32 ;  /* 0x0000002b04667223 */ /* 0x000fe20000000020 */
[----:B------:R-:W-:Y:S04]  /*2180*/  LDS.128 R24, [R44+UR9+0xe10] ;  /* 0x000e10092c187984 */ /* 0x000fe80008000c00 */
[----:B------:R-:W0:Y:S04]  /*2190*/  LDS.128 R28, [R93+UR5+0xe10] ;  /* 0x000e10055d1c7984 */ /* 0x000e280008000c00 */
[----:B------:R-:W1:Y:S01]  /*21a0*/  LDS.128 R32, [R93+UR5+0xe00] ;  /* 0x000e00055d207984 */ /* 0x000e620008000c00 */
[----:B------:R-:W-:-:S02]  /*21b0*/  UIADD3 UR4, UPT, UPT, UR4, 0x8, URZ ;  /* 0x0000000804047890 */ /* 0x000fc4000fffe0ff */
[----:B------:R-:W-:Y:S02]  /*21c0*/  USHF.L.U32 UR6, UR13, 0x3, URZ ;  /* 0x000000030d067899 */ /* 0x000fe400080006ff */
[----:B------:R-:W-:Y:S01]  /*21d0*/  UISETP.GE.AND UP0, UPT, UR4, UR12, UPT ;  /* 0x0000000c0400728c */ /* 0x000fe2000bf06270 */
[C---:B------:R-:W-:Y:S01]  /*21e0*/  FFMA R78, R13.reuse, R40, R78 ;  /* 0x000000280d4e7223 */ /* 0x040fe2000000004e */
[C---:B------:R-:W-:Y:S01]  /*21f0*/  FFMA R80, R13.reuse, R41, R80 ;  /* 0x000000290d507223 */ /* 0x040fe20000000050 */
[C---:B------:R-:W-:Y:S01]  /*2200*/  FFMA R69, R13.reuse, R42, R69 ;  /* 0x0000002a0d457223 */ /* 0x040fe20000000045 */
[----:B------:R-:W-:Y:S01]  /*2210*/  FFMA R82, R13, R43, R82 ;  /* 0x0000002b0d527223 */ /* 0x000fe20000000052 */
[C---:B------:R-:W-:Y:S01]  /*2220*/  FFMA R100, R5.reuse, R40, R58 ;  /* 0x0000002805647223 */ /* 0x040fe2000000003a */
[CC--:B------:R-:W-:Y:S01]  /*2230*/  FFMA R96, R5.reuse, R41.reuse, R96 ;  /* 0x0000002905607223 */ /* 0x0c0fe20000000060 */
[----:B------:R-:W-:Y:S01]  /*2240*/  FFMA R13, R5, R42, R79 ;  /* 0x0000002a050d7223 */ /* 0x000fe2000000004f */
[C---:B------:R-:W-:Y:S01]  /*2250*/  FFMA R60, R15.reuse, R40, R60 ;  /* 0x000000280f3c7223 */ /* 0x040fe2000000003c */
[C---:B------:R-:W-:Y:S01]  /*2260*/  FFMA R62, R15.reuse, R41, R62 ;  /* 0x000000290f3e7223 */ /* 0x040fe2000000003e */
[C---:B------:R-:W-:Y:S01]  /*2270*/  FFMA R55, R15.reuse, R42, R55 ;  /* 0x0000002a0f377223 */ /* 0x040fe20000000037 */
[----:B------:R-:W-:Y:S01]  /*2280*/  FFMA R64, R15, R43, R64 ;  /* 0x0000002b0f407223 */ /* 0x000fe20000000040 */
[----:B------:R-:W-:Y:S01]  /*2290*/  MOV R5, UR6 ;  /* 0x0000000600057c02 */ /* 0x000fe20008000f00 */
        /* <DEDUP_REMOVED lines=9> */
[C---:B------:R-:W-:Y:S01]  /*2330*/  FFMA R39, R4.reuse, R40, R39 ;  /* 0x0000002804277223 */ /* 0x040fe20000000027 */
[CC--:B------:R-:W-:Y:S01]  /*2340*/  FFMA R56, R4.reuse, R41.reuse, R56 ;  /* 0x0000002904387223 */ /* 0x0c0fe20000000038 */
[-C--:B------:R-:W-:Y:S01]  /*2350*/  FFMA R21, R4, R42.reuse, R21 ;  /* 0x0000002a04157223 */ /* 0x080fe20000000015 */
[C---:B------:R-:W-:Y:S01]  /*2360*/  FFMA R20, R6.reuse, R41, R20 ;  /* 0x0000002906147223 */ /* 0x040fe20000000014 */
[C---:B------:R-:W-:Y:S01]  /*2370*/  FFMA R47, R6.reuse, R42, R47 ;  /* 0x0000002a062f7223 */ /* 0x040fe2000000002f */
[----:B------:R-:W-:Y:S01]  /*2380*/  FFMA R106, R6, R43, R22 ;  /* 0x0000002b066a7223 */ /* 0x000fe20000000016 */
[C---:B------:R-:W-:Y:S01]  /*2390*/  FFMA R36, R7.reuse, R40, R36 ;  /* 0x0000002807247223 */ /* 0x040fe20000000024 */
[C---:B------:R-:W-:Y:S01]  /*23a0*/  FFMA R52, R7.reuse, R41, R52 ;  /* 0x0000002907347223 */ /* 0x040fe20000000034 */
[C---:B------:R-:W-:Y:S01]  /*23b0*/  FFMA R37, R7.reuse, R42, R37 ;  /* 0x0000002a07257223 */ /* 0x040fe20000000025 */
[----:B------:R-:W-:Y:S01]  /*23c0*/  FFMA R54, R7, R43, R54 ;  /* 0x0000002b07367223 */ /* 0x000fe20000000036 */
[----:B------:R-:W-:Y:S01]  /*23d0*/  IADD3 R87, P0, PT, R87, 0x20, RZ ;  /* 0x0000002057577810 */ /* 0x000fe20007f1e0ff */
[----:B0-----:R-:W-:Y:S01]  /*23e0*/  FFMA R11, R25, R30, R13 ;  /* 0x0000001e190b7223 */ /* 0x001fe2000000000d */
[----:B------:R-:W-:-:S04]  /*23f0*/  IMAD.WIDE R94, R5, 0x4, R94 ;  /* 0x00000004055e7825 */ /* 0x000fc800078e025e */
[-C--:B-1----:R-:W-:Y:S01]  /*2400*/  FFMA R71, R16, R32.reuse, R71 ;  /* 0x0000002010477223 */ /* 0x082fe20000000047 */
        /* <DEDUP_REMOVED lines=60> */
[C---:B------:R-:W-:Y:S01]  /*27d0*/  FFMA R17, R27.reuse, R30, R37 ;  /* 0x0000001e1b117223 */ /* 0x040fe20000000025 */
[----:B------:R-:W-:Y:S01]  /*27e0*/  FFMA R54, R27, R31, R54 ;  /* 0x0000001f1b367223 */ /* 0x000fe20000000036 */
[----:B------:R-:W-:Y:S01]  /*27f0*/  IADD3.X R85, PT, PT, RZ, R85, RZ, P0, !PT ;  /* 0x00000055ff557210 */ /* 0x000fe200007fe4ff */
[----:B------:R-:W-:Y:S06]  /*2800*/  BAR.SYNC.DEFER_BLOCKING 0x0 ;  /* 0x0000000000007b1d */ /* 0x000fec0000010000 */
[----:B------:R-:W-:Y:S05]  /*2810*/  BRA.U !UP0, `(.L_x_1) ;  /* 0xffffffdd08087547 */ /* 0x000fea000b83ffff */
.L_x_0:
[----:B------:R-:W0:Y:S01]  /*2820*/  LDCU UR6, c[0x0][0x384] ;  /* 0x00007080ff0677ac */ /* 0x000e220008000800 */
[----:B------:R-:W-:Y:S02]  /*2830*/  SHF.R.U32.HI R24, RZ, 0x1, R89 ;  /* 0x00000001ff187819 */ /* 0x000fe40000011659 */
[----:B------:R-:W-:Y:S01]  /*2840*/  SHF.L.U32 R89, R89, 0x3, RZ ;  /* 0x0000000359597819 */ /* 0x000fe200000006ff */
[----:B------:R-:W2:Y:S01]  /*2850*/  LDCU.128 UR12, c[0x0][0x3a0] ;  /* 0x00007400ff0c77ac */ /* 0x000ea20008000c00 */
[----:B------:R-:W-:Y:S02]  /*2860*/  LOP3.LUT R24, R24, 0x1f8, RZ, 0xc0, !PT ;  /* 0x000001f818187812 */ /* 0x000fe400078ec0ff */
[----:B------:R-:W-:Y:S01]  /*2870*/  LOP3.LUT R89, R89, 0x78, RZ, 0xc0, !PT ;  /* 0x0000007859597812 */ /* 0x000fe200078ec0ff */
[----:B0-----:R-:W-:-:S04]  /*2880*/  UIMAD UR4, UR8, UR6, UR7 ;  /* 0x00000006080472a4 */ /* 0x001fc8000f8e0207 */
[----:B------:R-:W-:Y:S01]  /*2890*/  IMAD R89, R24, UR6, R89 ;  /* 0x0000000618597c24 */ /* 0x000fe2000f8e0259 */
[----:B------:R-:W-:-:S04]  /*28a0*/  USHF.L.U32 UR4, UR4, 0x7, URZ ;  /* 0x0000000704047899 */ /* 0x000fc800080006ff */
[----:B------:R-:W-:Y:S02]  /*28b0*/  USHF.R.S32.HI UR5, URZ, 0x1f, UR4 ;  /* 0x0000001fff057899 */ /* 0x000fe40008011404 */
[----:B------:R-:W-:-:S04]  /*28c0*/  IADD3 R24, P0, PT, R89, UR4, RZ ;  /* 0x0000000459187c10 */ /* 0x000fc8000ff1e0ff */
[----:B------:R-:W-:Y:S02]  /*28d0*/  LEA.HI.X.SX32 R25, R89, UR5, 0x1, P0 ;  /* 0x0000000559197c11 */ /* 0x000fe400080f0eff */
[----:B--2---:R-:W-:-:S04]  /*28e0*/  LEA R44, P0, R24, UR12, 0x2 ;  /* 0x0000000c182c7c11 */ /* 0x004fc8000f8010ff */
[----:B------:R-:W-:-:S05]  /*28f0*/  LEA.HI.X R45, R24, UR13, R25, 0x2, P0 ;  /* 0x0000000d182d7c11 */ /* 0x000fca00080f1419 */
[----:B-1----:R-:W2:Y:S04]  /*2900*/  LDG.E.128 R28, desc[UR10][R44.64] ;  /* 0x0000000a2c1c7981 */ /* 0x002ea8000c1e1d00 */
[----:B------:R-:W3:Y:S01]  /*2910*/  LDG.E.128 R24, desc[UR10][R44.64+0x10] ;  /* 0x0000100a2c187981 */ /* 0x000ee2000c1e1d00 */
[----:B------:R-:W-:Y:S01]  /*2920*/  IADD3 R36, PT, PT, R89, UR6, RZ ;  /* 0x0000000659247c10 */ /* 0x000fe2000fffe0ff */
[----:B------:R-:W-:Y:S01]  /*2930*/  FMUL R71, R71, UR14 ;  /* 0x0000000e47477c20 */ /* 0x000fe20008400000 */
[----:B------:R-:W-:Y:S01]  /*2940*/  FMUL R81, R81, UR14 ;  /* 0x0000000e51517c20 */ /* 0x000fe20008400000 */
[----:B------:R-:W-:Y:S01]  /*2950*/  FMUL R34, R83, UR14 ;  /* 0x0000000e53227c20 */ /* 0x000fe20008400000 */
[----:B------:R-:W-:Y:S01]  /*2960*/  IADD3 R32, P0, PT, R36, UR4, RZ ;  /* 0x0000000424207c10 */ /* 0x000fe2000ff1e0ff */
[----:B------:R-:W-:Y:S01]  /*2970*/  FMUL R73, R73, UR14 ;  /* 0x0000000e49497c20 */ /* 0x000fe20008400000 */
[----:B------:R-:W-:Y:S01]  /*2980*/  FMUL R92, R92, UR14 ;  /* 0x0000000e5c5c7c20 */ /* 0x000fe20008400000 */
[----:B------:R-:W-:Y:S01]  /*2990*/  FMUL R75, R75, UR14 ;  /* 0x0000000e4b4b7c20 */ /* 0x000fe20008400000 */
[----:B------:R-:W-:-:S02]  /*29a0*/  LEA.HI.X.SX32 R33, R36, UR5, 0x1, P0 ;  /* 0x0000000524217c11 */ /* 0x000fc400080f0eff */
[----:B------:R-:W-:-:S04]  /*29b0*/  LEA R38, P0, R32, UR12, 0x2 ;  /* 0x0000000c20267c11 */ /* 0x000fc8000f8010ff */
[----:B------:R-:W-:Y:S01]  /*29c0*/  LEA.HI.X R39, R32, UR13, R33, 0x2, P0 ;  /* 0x0000000d20277c11 */ /* 0x000fe200080f1421 */
[----:B------:R-:W-:-:S04]  /*29d0*/  FMUL R32, R77, UR14 ;  /* 0x0000000e4d207c20 */ /* 0x000fc80008400000 */
[----:B--2---:R-:W-:Y:S01]  /*29e0*/  FFMA R29, R29, UR15, R32 ;  /* 0x0000000f1d1d7c23 */ /* 0x004fe20008000020 */
[----:B------:R-:W-:Y:S01]  /*29f0*/  FMUL R32, R79, UR14 ;  /* 0x0000000e4f207c20 */ /* 0x000fe20008400000 */
[----:B------:R-:W-:Y:S01]  /*2a00*/  FFMA R28, R28, UR15, R71 ;  /* 0x0000000f1c1c7c23 */ /* 0x000fe20008000047 */
[----:B------:R-:W-:Y:S01]  /*2a10*/  FFMA R30, R30, UR15, R81 ;  /* 0x0000000f1e1e7c23 */ /* 0x000fe20008000051 */
[----:B------:R-:W-:Y:S01]  /*2a20*/  FFMA R31, R31, UR15, R34 ;  /* 0x0000000f1f1f7c23 */ /* 0x000fe20008000022 */
[----:B---3--:R-:W-:Y:S01]  /*2a30*/  FFMA R24, R24, UR15, R73 ;  /* 0x0000000f18187c23 */ /* 0x008fe20008000049 */
[----:B------:R-:W-:Y:S01]  /*2a40*/  FFMA R25, R25, UR15, R92 ;  /* 0x0000000f19197c23 */ /* 0x000fe2000800005c */
[----:B------:R-:W-:Y:S01]  /*2a50*/  FFMA R26, R26, UR15, R75 ;  /* 0x0000000f1a1a7c23 */ /* 0x000fe2000800004b */
[----:B------:R-:W-:Y:S01]  /*2a60*/  FFMA R27, R27, UR15, R32 ;  /* 0x0000000f1b1b7c23 */ /* 0x000fe20008000020 */
[----:B------:R-:W-:Y:S04]  /*2a70*/  STG.E.128 desc[UR10][R44.64], R28 ;  /* 0x0000001c2c007986 */ /* 0x000fe8000c101d0a */
[----:B------:R0:W-:Y:S04]  /*2a80*/  STG.E.128 desc[UR10][R44.64+0x10], R24 ;  /* 0x000010182c007986 */ /* 0x0001e8000c101d0a */
[----:B------:R-:W2:Y:S01]  /*2a90*/  LDG.E.128 R32, desc[UR10][R38.64] ;  /* 0x0000000a26207981 */ /* 0x000ea2000c1e1d00 */
[----:B------:R-:W-:Y:S01]  /*2aa0*/  IADD3 R48, PT, PT, R36, 0x4, RZ ;  /* 0x0000000424307810 */ /* 0x000fe20007ffe0ff */
[----:B------:R-:W-:Y:S01]  /*2ab0*/  FMUL R37, R84, UR14 ;  /* 0x0000000e54257c20 */ /* 0x000fe20008400000 */
[----:B------:R-:W-:Y:S01]  /*2ac0*/  FMUL R86, R86, UR14 ;  /* 0x0000000e56567c20 */ /* 0x000fe20008400000 */
[----:B------:R-:W-:Y:S01]  /*2ad0*/  FMUL R49, R88, UR14 ;  /* 0x0000000e58317c20 */ /* 0x000fe20008400000 */
[----:B------:R-:W-:Y:S01]  /*2ae0*/  IADD3 R47, P0, PT, R48, UR4, RZ ;  /* 0x00000004302f7c10 */ /* 0x000fe2000ff1e0ff */
[----:B------:R-:W-:-:S03]  /*2af0*/  FMUL R90, R90, UR14 ;  /* 0x0000000e5a5a7c20 */ /* 0x000fc60008400000 */
[----:B------:R-:W-:Y:S02]  /*2b00*/  LEA.HI.X.SX32 R50, R48, UR5, 0x1, P0 ;  /* 0x0000000530327c11 */ /* 0x000fe400080f0eff */
[----:B------:R-:W-:-:S04]  /*2b10*/  LEA R46, P0, R47, UR12, 0x2 ;  /* 0x0000000c2f2e7c11 */ /* 0x000fc8000f8010ff */
[----:B------:R-:W-:Y:S01]  /*2b20*/  LEA.HI.X R47, R47, UR13, R50, 0x2, P0 ;  /* 0x0000000d2f2f7c11 */ /* 0x000fe200080f1432 */
[----:B--2---:R-:W-:Y:S01]  /*2b30*/  FFMA R32, R32, UR15, R37 ;  /* 0x0000000f20207c23 */ /* 0x004fe20008000025 */
[----:B------:R-:W-:Y:S01]  /*2b40*/  FFMA R33, R33, UR15, R86 ;  /* 0x0000000f21217c23 */ /* 0x000fe20008000056 */
[----:B------:R-:W-:Y:S01]  /*2b50*/  FFMA R34, R34, UR15, R49 ;  /* 0x0000000f22227c23 */ /* 0x000fe20008000031 */
[----:B------:R-:W-:-:S05]  /*2b60*/  FFMA R35, R35, UR15, R90 ;  /* 0x0000000f23237c23 */ /* 0x000fca000800005a */
[----:B------:R1:W-:Y:S04]  /*2b70*/  STG.E.128 desc[UR10][R38.64], R32 ;  /* 0x0000002026007986 */ /* 0x0003e8000c101d0a */
[----:B0-----:R-:W2:Y:S01]  /*2b80*/  LDG.E.128 R24, desc[UR10][R46.64] ;  /* 0x0000000a2e187981 */ /* 0x001ea2000c1e1d00 */
[----:B------:R-:W-:Y:S01]  /*2b90*/  IADD3 R44, PT, PT, R36, UR6, RZ ;  /* 0x00000006242c7c10 */ /* 0x000fe2000fffe0ff */
        /* <DEDUP_REMOVED lines=13> */
[----:B------:R-:W2:Y:S01]  /*2c70*/  LDG.E.128 R28, desc[UR10][R36.64] ;  /* 0x0000000a241c7981 */ /* 0x000ea2000c1e1d00 */
[----:B------:R-:W-:Y:S01]  /*2c80*/  IADD3 R48, PT, PT, R48, UR6, RZ ;  /* 0x0000000630307c10 */ /* 0x000fe2000fffe0ff */
[----:B------:R-:W-:Y:S01]  /*2c90*/  FMUL R61, R61, UR14 ;  /* 0x0000000e3d3d7c20 */ /* 0x000fe20008400000 */
[----:B------:R-:W-:Y:S01]  /*2ca0*/  FMUL R65, R65, UR14 ;  /* 0x0000000e41417c20 */ /* 0x000fe20008400000 */
[----:B-1----:R-:W-:Y:S01]  /*2cb0*/  FMUL R38, R67, UR14 ;  /* 0x0000000e43267c20 */ /* 0x002fe20008400000 */
[----:B------:R-:W-:-:S04]  /*2cc0*/  IADD3 R33, P0, PT, R48, UR4, RZ ;  /* 0x0000000430217c10 */ /* 0x000fc8000ff1e0ff */
[----:B------:R-:W-:Y:S02]  /*2cd0*/  LEA.HI.X.SX32 R34, R48, UR5, 0x1, P0 ;  /* 0x0000000530227c11 */ /* 0x000fe400080f0eff */
[----:B------:R-:W-:-:S04]  /*2ce0*/  LEA R32, P0, R33, UR12, 0x2 ;  /* 0x0000000c21207c11 */ /* 0x000fc8000f8010ff */
[----:B------:R-:W-:Y:S01]  /*2cf0*/  LEA.HI.X R33, R33, UR13, R34, 0x2, P0 ;  /* 0x0000000d21217c11 */ /* 0x000fe200080f1422 */
[----:B------:R-:W-:Y:S01]  /*2d00*/  FMUL R34, R63, UR14 ;  /* 0x0000000e3f227c20 */ /* 0x000fe20008400000 */
[----:B--2---:R-:W-:-:S03]  /*2d10*/  FFMA R28, R28, UR15, R61 ;  /* 0x0000000f1c1c7c23 */ /* 0x004fc6000800003d */
        /* <DEDUP_REMOVED lines=19> */
[----:B-1----:R-:W2:Y:S01]  /*2e50*/  LDG.E.128 R28, desc[UR10][R34.64] ;  /* 0x0000000a221c7981 */ /* 0x002ea2000c1e1d00 */
        /* <DEDUP_REMOVED lines=69> */
[----:B--2---:R-:W-:Y:S01]  /*32b0*/  FFMA R28, R28, UR15, R19 ;  /* 0x0000000f1c1c7c23 */ /* 0x004fe20008000013 */
[----:B------:R-:W-:Y:S02]  /*32c0*/  FFMA R29, R29, UR15, R14 ;  /* 0x0000000f1d1d7c23 */ /* 0x000fe4000800000e */
        /* <DEDUP_REMOVED lines=32> */
[----:B------:R-:W-:Y:S04]  /*34d0*/  STG.E.128 desc[UR10][R34.64], R28 ;  /* 0x0000001c22007986 */ /* 0x000fe8000c101d0a */
[----:B------:R-:W2:Y:S01]  /*34e0*/  LDG.E.128 R8, desc[UR10][R18.64] ;  /* 0x0000000a12087981 */ /* 0x000ea2000c1e1d00 */
        /* <DEDUP_REMOVED lines=13> */
[----:B------:R-:W-:Y:S04]  /*35c0*/  STG.E.128 desc[UR10][R18.64], R20 ;  /* 0x0000001412007986 */ /* 0x000fe8000c101d0a */
[----:B0-----:R-:W2:Y:S01]  /*35d0*/  LDG.E.128 R24, desc[UR10][R12.64] ;  /* 0x0000000a0c187981 */ /* 0x001ea2000c1e1d00 */
[----:B------:R-:W-:Y:S01]  /*35e0*/  IADD3 R48, PT, PT, R48, UR6, RZ ;  /* 0x0000000630307c10 */ /* 0x000fe2000fffe0ff */
[----:B------:R-:W-:Y:S01]  /*35f0*/  FMUL R3, R6, UR14 ;  /* 0x0000000e06037c20 */ /* 0x000fe20008400000 */
[----:B------:R-:W-:Y:S01]  /*3600*/  FMUL R0, R0, UR14 ;  /* 0x0000000e00007c20 */ /* 0x000fe20008400000 */
[----:B------:R-:W-:Y:S01]  /*3610*/  FMUL R4, R4, UR14 ;  /* 0x0000000e04047c20 */ /* 0x000fe20008400000 */
[----:B------:R-:W-:-:S04]  /*3620*/  IADD3 R5, P0, PT, R48, UR4, RZ ;  /* 0x0000000430057c10 */ /* 0x000fc8000ff1e0ff */
[----:B------:R-:W-:Y:S02]  /*3630*/  LEA R8, P1, R5, UR12, 0x2 ;  /* 0x0000000c05087c11 */ /* 0x000fe4000f8210ff */
[----:B------:R-:W-:-:S04]  /*3640*/  LEA.HI.X.SX32 R48, R48, UR5, 0x1, P0 ;  /* 0x0000000530307c11 */ /* 0x000fc800080f0eff */
[----:B------:R-:W-:Y:S01]  /*3650*/  LEA.HI.X R9, R5, UR13, R48, 0x2, P1 ;  /* 0x0000000d05097c11 */ /* 0x000fe200088f1430 */
[----:B------:R-:W-:Y:S01]  /*3660*/  FMUL R5, R2, UR14 ;  /* 0x0000000e02057c20 */ /* 0x000fe20008400000 */
[----:B--2---:R-:W-:Y:S01]  /*3670*/  FFMA R24, R24, UR15, R3 ;  /* 0x0000000f18187c23 */ /* 0x004fe20008000003 */
[----:B------:R-:W-:Y:S02]  /*3680*/  FFMA R25, R25, UR15, R0 ;  /* 0x0000000f19197c23 */ /* 0x000fe40008000000 */
[----:B------:R-:W-:Y:S01]  /*3690*/  FFMA R26, R26, UR15, R5 ;  /* 0x0000000f1a1a7c23 */ /* 0x000fe20008000005 */
[----:B------:R-:W-:-:S05]  /*36a0*/  FFMA R27, R27, UR15, R4 ;  /* 0x0000000f1b1b7c23 */ /* 0x000fca0008000004 */
[----:B------:R-:W-:Y:S04]  /*36b0*/  STG.E.128 desc[UR10][R12.64], R24 ;  /* 0x000000180c007986 */ /* 0x000fe8000c101d0a */
[----:B------:R-:W2:Y:S01]  /*36c0*/  LDG.E.128 R4, desc[UR10][R8.64] ;  /* 0x0000000a08047981 */ /* 0x000ea2000c1e1d00 */
[----:B------:R-:W-:Y:S01]  /*36d0*/  FMUL R3, R42, UR14 ;  /* 0x0000000e2a037c20 */ /* 0x000fe20008400000 */
[----:B------:R-:W-:Y:S01]  /*36e0*/  FMUL R52, R52, UR14 ;  /* 0x0000000e34347c20 */ /* 0x000fe20008400000 */
[----:B------:R-:W-:Y:S01]  /*36f0*/  FMUL R17, R17, UR14 ;  /* 0x0000000e11117c20 */ /* 0x000fe20008400000 */
[----:B------:R-:W-:Y:S01]  /*3700*/  FMUL R54, R54, UR14 ;  /* 0x0000000e36367c20 */ /* 0x000fe20008400000 */
[----:B--2---:R-:W-:Y:S01]  /*3710*/  FFMA R4, R4, UR15, R3 ;  /* 0x0000000f04047c23 */ /* 0x004fe20008000003 */
[----:B------:R-:W-:Y:S01]  /*3720*/  FFMA R5, R5, UR15, R52 ;  /* 0x0000000f05057c23 */ /* 0x000fe20008000034 */
[----:B------:R-:W-:Y:S01]  /*3730*/  FFMA R6, R6, UR15, R17 ;  /* 0x0000000f06067c23 */ /* 0x000fe20008000011 */
[----:B------:R-:W-:-:S05]  /*3740*/  FFMA R7, R7, UR15, R54 ;  /* 0x0000000f07077c23 */ /* 0x000fca0008000036 */
[----:B------:R-:W-:Y:S01]  /*3750*/  STG.E.128 desc[UR10][R8.64], R4 ;  /* 0x0000000408007986 */ /* 0x000fe2000c101d0a */
[----:B------:R-:W-:Y:S05]  /*3760*/  EXIT ;  /* 0x000000000000794d */ /* 0x000fea0003800000 */
.L_x_2:
[----:B------:R-:W-:-:S00]  /*3770*/  BRA `(.L_x_2) ;  /* 0xfffffffc00fc7947 */ /* 0x000fc0000383ffff */
[----:B------:R-:W-:-:S00]  /*3780*/  NOP ;  /* 0x0000000000007918 */ /* 0x000fc00000000000 */
[----:B------:R-:W-:-:S00]  /*3790*/  NOP ;  /* 0x0000000000007918 */ /* 0x000fc00000000000 */
[----:B------:R-:W-:-:S00]  /*37a0*/  NOP ;  /* 0x0000000000007918 */ /* 0x000fc00000000000 */
[----:B------:R-:W-:-:S00]  /*37b0*/  NOP ;  /* 0x0000000000007918 */ /* 0x000fc00000000000 */
[----:B------:R-:W-:-:S00]  /*37c0*/  NOP ;  /* 0x0000000000007918 */ /* 0x000fc00000000000 */
[----:B------:R-:W-:-:S00]  /*37d0*/  NOP ;  /* 0x0000000000007918 */ /* 0x000fc00000000000 */
[----:B------:R-:W-:-:S00]  /*37e0*/  NOP ;  /* 0x0000000000007918 */ /* 0x000fc00000000000 */
[----:B------:R-:W-:-:S00]  /*37f0*/  NOP ;  /* 0x0000000000007918 */ /* 0x000fc00000000000 */
.L_x_3:


//--------------------- .nv.shared._Z8sgemm_v4ILi128ELi128ELi8ELi8ELi8EEviiiPfS0_S0_ff --------------------------
	.section	.nv.shared._Z8sgemm_v4ILi128ELi128ELi8ELi8ELi8EEviiiPfS0_S0_ff,"aw",@nobits
	.sectionflags	@""
	.align	4
.nv.shared._Z8sgemm_v4ILi128ELi128ELi8ELi8ELi8EEviiiPfS0_S0_ff:
	.zero		9216


//--------------------- .nv.shared.reserved.0     --------------------------
	.section	.nv.shared.reserved.0,"aw",@nobits
	.weak		__nv_reservedSMEM_offset_0_alias
	.size		__nv_reservedSMEM_offset_0_alias, 0, 64
	.other		__nv_reservedSMEM_offset_0_alias,@"STO_CUDA_RESERVED_SHARED STV_DEFAULT"
__nv_reservedSMEM_offset_0_alias:
	.zero		0
	.zero		64


//--------------------- .nv.constant0._Z8sgemm_v4ILi128ELi128ELi8ELi8ELi8EEviiiPfS0_S0_ff --------------------------
	.section	.nv.constant0._Z8sgemm_v4ILi128ELi128ELi8ELi8ELi8EEviiiPfS0_S0_ff,"a",@progbits
	.sectionflags	@""
	.align	4
.nv.constant0._Z8sgemm_v4ILi128ELi128ELi8ELi8ELi8EEviiiPfS0_S0_ff:
	.zero		944


//--------------------- SYMBOLS --------------------------

	.type		.nv.reservedSmem.offset0,@object
	.size		.nv.reservedSmem.offset0,0x4
	.type		.nv.reservedSmem.cap,@object
	.size		.nv.reservedSmem.cap,0x4
